//
// Generated by NVIDIA NVVM Compiler
//
// Compiler Build ID: CL-36424714
// Cuda compilation tools, release 13.0, V13.0.88
// Based on NVVM 20.0.0
//

.version 9.0
.target sm_100
.address_size 64

	// .globl	_Z17sliceTensorKernelPfS_iiii
.global .align 4 .f32 E = 0f402DF854;

.visible .entry _Z17sliceTensorKernelPfS_iiii(
	.param .u64 .ptr .align 1 _Z17sliceTensorKernelPfS_iiii_param_0,
	.param .u64 .ptr .align 1 _Z17sliceTensorKernelPfS_iiii_param_1,
	.param .u32 _Z17sliceTensorKernelPfS_iiii_param_2,
	.param .u32 _Z17sliceTensorKernelPfS_iiii_param_3,
	.param .u32 _Z17sliceTensorKernelPfS_iiii_param_4,
	.param .u32 _Z17sliceTensorKernelPfS_iiii_param_5
)
{
	.reg .b32 	%r<14>;
	.reg .b32 	%f<2>;
	.reg .b64 	%rd<9>;

	ld.param.u64 	%rd1, [_Z17sliceTensorKernelPfS_iiii_param_0];
	ld.param.u64 	%rd2, [_Z17sliceTensorKernelPfS_iiii_param_1];
	ld.param.u32 	%r1, [_Z17sliceTensorKernelPfS_iiii_param_2];
	ld.param.u32 	%r2, [_Z17sliceTensorKernelPfS_iiii_param_3];
	ld.param.u32 	%r3, [_Z17sliceTensorKernelPfS_iiii_param_4];
	ld.param.u32 	%r4, [_Z17sliceTensorKernelPfS_iiii_param_5];
	cvta.to.global.u64 	%rd3, %rd2;
	cvta.to.global.u64 	%rd4, %rd1;
	mov.u32 	%r5, %ctaid.x;
	mov.u32 	%r6, %tid.x;
	mad.lo.s32 	%r7, %r4, %r5, %r6;
	div.u32 	%r8, %r5, %r2;
	mul.lo.s32 	%r9, %r8, %r2;
	sub.s32 	%r10, %r5, %r9;
	add.s32 	%r11, %r10, %r3;
	mad.lo.s32 	%r12, %r8, %r1, %r11;
	mad.lo.s32 	%r13, %r12, %r4, %r6;
	mul.wide.s32 	%rd5, %r13, 4;
	add.s64 	%rd6, %rd4, %rd5;
	ld.global.f32 	%f1, [%rd6];
	mul.wide.s32 	%rd7, %r7, 4;
	add.s64 	%rd8, %rd3, %rd7;
	st.global.f32 	[%rd8], %f1;
	ret;

}
	// .globl	_Z18reduceArgMaxKernelPfS_S_iii
.visible .entry _Z18reduceArgMaxKernelPfS_S_iii(
	.param .u64 .ptr .align 1 _Z18reduceArgMaxKernelPfS_S_iii_param_0,
	.param .u64 .ptr .align 1 _Z18reduceArgMaxKernelPfS_S_iii_param_1,
	.param .u64 .ptr .align 1 _Z18reduceArgMaxKernelPfS_S_iii_param_2,
	.param .u32 _Z18reduceArgMaxKernelPfS_S_iii_param_3,
	.param .u32 _Z18reduceArgMaxKernelPfS_S_iii_param_4,
	.param .u32 _Z18reduceArgMaxKernelPfS_S_iii_param_5
)
{
	.reg .pred 	%p<40>;
	.reg .b32 	%r<111>;
	.reg .b32 	%f<87>;
	.reg .b64 	%rd<22>;

	ld.param.u64 	%rd4, [_Z18reduceArgMaxKernelPfS_S_iii_param_0];
	ld.param.u64 	%rd5, [_Z18reduceArgMaxKernelPfS_S_iii_param_1];
	ld.param.u64 	%rd6, [_Z18reduceArgMaxKernelPfS_S_iii_param_2];
	ld.param.u32 	%r34, [_Z18reduceArgMaxKernelPfS_S_iii_param_3];
	ld.param.u32 	%r35, [_Z18reduceArgMaxKernelPfS_S_iii_param_4];
	ld.param.u32 	%r36, [_Z18reduceArgMaxKernelPfS_S_iii_param_5];
	mov.u32 	%r37, %ctaid.x;
	mov.u32 	%r38, %tid.x;
	mad.lo.s32 	%r1, %r35, %r37, %r38;
	setp.ge.s32 	%p1, %r1, %r36;
	@%p1 bra 	$L__BB1_17;
	cvta.to.global.u64 	%rd1, %rd4;
	mul.lo.s32 	%r2, %r1, %r34;
	mul.wide.s32 	%rd7, %r2, 4;
	add.s64 	%rd2, %rd1, %rd7;
	ld.global.f32 	%f84, [%rd2];
	setp.lt.s32 	%p2, %r34, 2;
	mov.f32 	%f86, 0f00000000;
	@%p2 bra 	$L__BB1_16;
	add.s32 	%r3, %r34, -1;
	add.s32 	%r42, %r34, -2;
	and.b32  	%r4, %r3, 15;
	setp.lt.u32 	%p3, %r42, 15;
	mov.b32 	%r110, 0;
	mov.b32 	%r102, 1;
	@%p3 bra 	$L__BB1_6;
	and.b32  	%r5, %r3, -16;
	mov.b32 	%r96, 0;
	mov.u32 	%r110, %r96;
$L__BB1_4:
	.pragma "nounroll";
	add.s32 	%r44, %r96, 1;
	mul.wide.s32 	%rd8, %r44, 4;
	add.s64 	%rd9, %rd2, %rd8;
	ld.global.f32 	%f20, [%rd9];
	setp.gt.f32 	%p4, %f20, %f84;
	selp.f32 	%f21, %f20, %f84, %p4;
	selp.b32 	%r45, %r44, %r110, %p4;
	ld.global.f32 	%f22, [%rd9+4];
	setp.gt.f32 	%p5, %f22, %f21;
	selp.f32 	%f23, %f22, %f21, %p5;
	add.s32 	%r46, %r96, 2;
	selp.b32 	%r47, %r46, %r45, %p5;
	ld.global.f32 	%f24, [%rd9+8];
	setp.gt.f32 	%p6, %f24, %f23;
	selp.f32 	%f25, %f24, %f23, %p6;
	add.s32 	%r48, %r96, 3;
	selp.b32 	%r49, %r48, %r47, %p6;
	ld.global.f32 	%f26, [%rd9+12];
	setp.gt.f32 	%p7, %f26, %f25;
	selp.f32 	%f27, %f26, %f25, %p7;
	add.s32 	%r50, %r96, 4;
	selp.b32 	%r51, %r50, %r49, %p7;
	ld.global.f32 	%f28, [%rd9+16];
	setp.gt.f32 	%p8, %f28, %f27;
	selp.f32 	%f29, %f28, %f27, %p8;
	add.s32 	%r52, %r96, 5;
	selp.b32 	%r53, %r52, %r51, %p8;
	ld.global.f32 	%f30, [%rd9+20];
	setp.gt.f32 	%p9, %f30, %f29;
	selp.f32 	%f31, %f30, %f29, %p9;
	add.s32 	%r54, %r96, 6;
	selp.b32 	%r55, %r54, %r53, %p9;
	ld.global.f32 	%f32, [%rd9+24];
	setp.gt.f32 	%p10, %f32, %f31;
	selp.f32 	%f33, %f32, %f31, %p10;
	add.s32 	%r56, %r96, 7;
	selp.b32 	%r57, %r56, %r55, %p10;
	ld.global.f32 	%f34, [%rd9+28];
	setp.gt.f32 	%p11, %f34, %f33;
	selp.f32 	%f35, %f34, %f33, %p11;
	add.s32 	%r58, %r96, 8;
	selp.b32 	%r59, %r58, %r57, %p11;
	ld.global.f32 	%f36, [%rd9+32];
	setp.gt.f32 	%p12, %f36, %f35;
	selp.f32 	%f37, %f36, %f35, %p12;
	add.s32 	%r60, %r96, 9;
	selp.b32 	%r61, %r60, %r59, %p12;
	ld.global.f32 	%f38, [%rd9+36];
	setp.gt.f32 	%p13, %f38, %f37;
	selp.f32 	%f39, %f38, %f37, %p13;
	add.s32 	%r62, %r96, 10;
	selp.b32 	%r63, %r62, %r61, %p13;
	ld.global.f32 	%f40, [%rd9+40];
	setp.gt.f32 	%p14, %f40, %f39;
	selp.f32 	%f41, %f40, %f39, %p14;
	add.s32 	%r64, %r96, 11;
	selp.b32 	%r65, %r64, %r63, %p14;
	ld.global.f32 	%f42, [%rd9+44];
	setp.gt.f32 	%p15, %f42, %f41;
	selp.f32 	%f43, %f42, %f41, %p15;
	add.s32 	%r66, %r96, 12;
	selp.b32 	%r67, %r66, %r65, %p15;
	ld.global.f32 	%f44, [%rd9+48];
	setp.gt.f32 	%p16, %f44, %f43;
	selp.f32 	%f45, %f44, %f43, %p16;
	add.s32 	%r68, %r96, 13;
	selp.b32 	%r69, %r68, %r67, %p16;
	ld.global.f32 	%f46, [%rd9+52];
	setp.gt.f32 	%p17, %f46, %f45;
	selp.f32 	%f47, %f46, %f45, %p17;
	add.s32 	%r70, %r96, 14;
	selp.b32 	%r71, %r70, %r69, %p17;
	ld.global.f32 	%f48, [%rd9+56];
	setp.gt.f32 	%p18, %f48, %f47;
	selp.f32 	%f49, %f48, %f47, %p18;
	add.s32 	%r72, %r96, 15;
	selp.b32 	%r73, %r72, %r71, %p18;
	ld.global.f32 	%f50, [%rd9+60];
	setp.gt.f32 	%p19, %f50, %f49;
	selp.f32 	%f84, %f50, %f49, %p19;
	add.s32 	%r96, %r96, 16;
	selp.b32 	%r110, %r96, %r73, %p19;
	setp.ne.s32 	%p20, %r96, %r5;
	@%p20 bra 	$L__BB1_4;
	add.s32 	%r102, %r96, 1;
$L__BB1_6:
	setp.eq.s32 	%p21, %r4, 0;
	@%p21 bra 	$L__BB1_15;
	and.b32  	%r14, %r3, 7;
	setp.lt.u32 	%p22, %r4, 8;
	@%p22 bra 	$L__BB1_9;
	mul.wide.s32 	%rd10, %r102, 4;
	add.s64 	%rd11, %rd2, %rd10;
	ld.global.f32 	%f52, [%rd11];
	setp.gt.f32 	%p23, %f52, %f84;
	selp.f32 	%f53, %f52, %f84, %p23;
	selp.b32 	%r75, %r102, %r110, %p23;
	add.s32 	%r76, %r102, 1;
	ld.global.f32 	%f54, [%rd11+4];
	setp.gt.f32 	%p24, %f54, %f53;
	selp.f32 	%f55, %f54, %f53, %p24;
	selp.b32 	%r77, %r76, %r75, %p24;
	add.s32 	%r78, %r102, 2;
	ld.global.f32 	%f56, [%rd11+8];
	setp.gt.f32 	%p25, %f56, %f55;
	selp.f32 	%f57, %f56, %f55, %p25;
	selp.b32 	%r79, %r78, %r77, %p25;
	add.s32 	%r80, %r102, 3;
	ld.global.f32 	%f58, [%rd11+12];
	setp.gt.f32 	%p26, %f58, %f57;
	selp.f32 	%f59, %f58, %f57, %p26;
	selp.b32 	%r81, %r80, %r79, %p26;
	add.s32 	%r82, %r102, 4;
	ld.global.f32 	%f60, [%rd11+16];
	setp.gt.f32 	%p27, %f60, %f59;
	selp.f32 	%f61, %f60, %f59, %p27;
	selp.b32 	%r83, %r82, %r81, %p27;
	add.s32 	%r84, %r102, 5;
	ld.global.f32 	%f62, [%rd11+20];
	setp.gt.f32 	%p28, %f62, %f61;
	selp.f32 	%f63, %f62, %f61, %p28;
	selp.b32 	%r85, %r84, %r83, %p28;
	add.s32 	%r86, %r102, 6;
	ld.global.f32 	%f64, [%rd11+24];
	setp.gt.f32 	%p29, %f64, %f63;
	selp.f32 	%f65, %f64, %f63, %p29;
	selp.b32 	%r87, %r86, %r85, %p29;
	add.s32 	%r88, %r102, 7;
	ld.global.f32 	%f66, [%rd11+28];
	setp.gt.f32 	%p30, %f66, %f65;
	selp.f32 	%f84, %f66, %f65, %p30;
	selp.b32 	%r110, %r88, %r87, %p30;
	add.s32 	%r102, %r102, 8;
$L__BB1_9:
	setp.eq.s32 	%p31, %r14, 0;
	@%p31 bra 	$L__BB1_15;
	and.b32  	%r20, %r3, 3;
	setp.lt.u32 	%p32, %r14, 4;
	@%p32 bra 	$L__BB1_12;
	mul.wide.s32 	%rd12, %r102, 4;
	add.s64 	%rd13, %rd2, %rd12;
	ld.global.f32 	%f68, [%rd13];
	setp.gt.f32 	%p33, %f68, %f84;
	selp.f32 	%f69, %f68, %f84, %p33;
	selp.b32 	%r90, %r102, %r110, %p33;
	add.s32 	%r91, %r102, 1;
	ld.global.f32 	%f70, [%rd13+4];
	setp.gt.f32 	%p34, %f70, %f69;
	selp.f32 	%f71, %f70, %f69, %p34;
	selp.b32 	%r92, %r91, %r90, %p34;
	add.s32 	%r93, %r102, 2;
	ld.global.f32 	%f72, [%rd13+8];
	setp.gt.f32 	%p35, %f72, %f71;
	selp.f32 	%f73, %f72, %f71, %p35;
	selp.b32 	%r94, %r93, %r92, %p35;
	add.s32 	%r95, %r102, 3;
	ld.global.f32 	%f74, [%rd13+12];
	setp.gt.f32 	%p36, %f74, %f73;
	selp.f32 	%f84, %f74, %f73, %p36;
	selp.b32 	%r110, %r95, %r94, %p36;
	add.s32 	%r102, %r102, 4;
$L__BB1_12:
	setp.eq.s32 	%p37, %r20, 0;
	@%p37 bra 	$L__BB1_15;
	neg.s32 	%r107, %r20;
$L__BB1_14:
	.pragma "nounroll";
	mul.wide.s32 	%rd15, %r102, 4;
	add.s64 	%rd16, %rd2, %rd15;
	ld.global.f32 	%f75, [%rd16];
	setp.gt.f32 	%p38, %f75, %f84;
	selp.f32 	%f84, %f75, %f84, %p38;
	selp.b32 	%r110, %r102, %r110, %p38;
	add.s32 	%r102, %r102, 1;
	add.s32 	%r107, %r107, 1;
	setp.ne.s32 	%p39, %r107, 0;
	@%p39 bra 	$L__BB1_14;
$L__BB1_15:
	cvt.rn.f32.u32 	%f86, %r110;
$L__BB1_16:
	cvta.to.global.u64 	%rd17, %rd5;
	mul.wide.s32 	%rd18, %r1, 4;
	add.s64 	%rd19, %rd17, %rd18;
	st.global.f32 	[%rd19], %f84;
	cvta.to.global.u64 	%rd20, %rd6;
	add.s64 	%rd21, %rd20, %rd18;
	st.global.f32 	[%rd21], %f86;
$L__BB1_17:
	ret;

}
	// .globl	_Z21multiplyElementKernelPfS_S_ii
.visible .entry _Z21multiplyElementKernelPfS_S_ii(
	.param .u64 .ptr .align 1 _Z21multiplyElementKernelPfS_S_ii_param_0,
	.param .u64 .ptr .align 1 _Z21multiplyElementKernelPfS_S_ii_param_1,
	.param .u64 .ptr .align 1 _Z21multiplyElementKernelPfS_S_ii_param_2,
	.param .u32 _Z21multiplyElementKernelPfS_S_ii_param_3,
	.param .u32 _Z21multiplyElementKernelPfS_S_ii_param_4
)
{
	.reg .pred 	%p<2>;
	.reg .b32 	%r<6>;
	.reg .b32 	%f<4>;
	.reg .b64 	%rd<11>;

	ld.param.u64 	%rd1, [_Z21multiplyElementKernelPfS_S_ii_param_0];
	ld.param.u64 	%rd2, [_Z21multiplyElementKernelPfS_S_ii_param_1];
	ld.param.u64 	%rd3, [_Z21multiplyElementKernelPfS_S_ii_param_2];
	ld.param.u32 	%r2, [_Z21multiplyElementKernelPfS_S_ii_param_3];
	ld.param.u32 	%r3, [_Z21multiplyElementKernelPfS_S_ii_param_4];
	mov.u32 	%r4, %ctaid.x;
	mov.u32 	%r5, %tid.x;
	mad.lo.s32 	%r1, %r2, %r4, %r5;
	setp.ge.s32 	%p1, %r1, %r3;
	@%p1 bra 	$L__BB2_2;
	cvta.to.global.u64 	%rd4, %rd1;
	cvta.to.global.u64 	%rd5, %rd2;
	cvta.to.global.u64 	%rd6, %rd3;
	mul.wide.s32 	%rd7, %r1, 4;
	add.s64 	%rd8, %rd4, %rd7;
	ld.global.f32 	%f1, [%rd8];
	add.s64 	%rd9, %rd5, %rd7;
	ld.global.f32 	%f2, [%rd9];
	mul.f32 	%f3, %f1, %f2;
	add.s64 	%rd10, %rd6, %rd7;
	st.global.f32 	[%rd10], %f3;
$L__BB2_2:
	ret;

}
	// .globl	_Z22transformBboxSQDKernelPfS_S_ffffii
.visible .entry _Z22transformBboxSQDKernelPfS_S_ffffii(
	.param .u64 .ptr .align 1 _Z22transformBboxSQDKernelPfS_S_ffffii_param_0,
	.param .u64 .ptr .align 1 _Z22transformBboxSQDKernelPfS_S_ffffii_param_1,
	.param .u64 .ptr .align 1 _Z22transformBboxSQDKernelPfS_S_ffffii_param_2,
	.param .f32 _Z22transformBboxSQDKernelPfS_S_ffffii_param_3,
	.param .f32 _Z22transformBboxSQDKernelPfS_S_ffffii_param_4,
	.param .f32 _Z22transformBboxSQDKernelPfS_S_ffffii_param_5,
	.param .f32 _Z22transformBboxSQDKernelPfS_S_ffffii_param_6,
	.param .u32 _Z22transformBboxSQDKernelPfS_S_ffffii_param_7,
	.param .u32 _Z22transformBboxSQDKernelPfS_S_ffffii_param_8
)
{
	.reg .pred 	%p<14>;
	.reg .b32 	%r<11>;
	.reg .b32 	%f<73>;
	.reg .b64 	%rd<12>;
	.reg .b64 	%fd<15>;

	ld.param.u64 	%rd2, [_Z22transformBboxSQDKernelPfS_S_ffffii_param_0];
	ld.param.u64 	%rd3, [_Z22transformBboxSQDKernelPfS_S_ffffii_param_1];
	ld.param.u64 	%rd4, [_Z22transformBboxSQDKernelPfS_S_ffffii_param_2];
	ld.param.f32 	%f20, [_Z22transformBboxSQDKernelPfS_S_ffffii_param_3];
	ld.param.f32 	%f21, [_Z22transformBboxSQDKernelPfS_S_ffffii_param_4];
	ld.param.f32 	%f22, [_Z22transformBboxSQDKernelPfS_S_ffffii_param_5];
	ld.param.f32 	%f23, [_Z22transformBboxSQDKernelPfS_S_ffffii_param_6];
	ld.param.u32 	%r2, [_Z22transformBboxSQDKernelPfS_S_ffffii_param_7];
	ld.param.u32 	%r3, [_Z22transformBboxSQDKernelPfS_S_ffffii_param_8];
	mov.u32 	%r4, %ctaid.x;
	mov.u32 	%r5, %tid.x;
	mad.lo.s32 	%r6, %r2, %r4, %r5;
	shl.b32 	%r1, %r6, 2;
	setp.ge.s32 	%p1, %r1, %r3;
	@%p1 bra 	$L__BB3_18;
	cvta.to.global.u64 	%rd5, %rd2;
	cvta.to.global.u64 	%rd6, %rd3;
	mul.wide.s32 	%rd7, %r1, 4;
	add.s64 	%rd8, %rd5, %rd7;
	ld.global.f32 	%f24, [%rd8];
	ld.global.f32 	%f25, [%rd8+4];
	ld.global.f32 	%f1, [%rd8+8];
	ld.global.f32 	%f2, [%rd8+12];
	add.s64 	%rd9, %rd6, %rd7;
	ld.global.f32 	%f26, [%rd9];
	ld.global.f32 	%f27, [%rd9+4];
	ld.global.f32 	%f3, [%rd9+8];
	ld.global.f32 	%f4, [%rd9+12];
	mul.f32 	%f28, %f24, %f3;
	div.rn.f32 	%f29, %f28, %f22;
	add.f32 	%f5, %f26, %f29;
	mul.f32 	%f30, %f25, %f4;
	div.rn.f32 	%f31, %f30, %f23;
	add.f32 	%f6, %f27, %f31;
	setp.geu.f32 	%p2, %f1, 0f3F800000;
	@%p2 bra 	$L__BB3_3;
	fma.rn.f32 	%f33, %f1, 0f3BBB989D, 0f3F000000;
	cvt.sat.f32.f32 	%f34, %f33;
	mov.f32 	%f35, 0f4B400001;
	mov.f32 	%f36, 0f437C0000;
	fma.rm.f32 	%f37, %f34, %f36, %f35;
	add.f32 	%f38, %f37, 0fCB40007F;
	neg.f32 	%f39, %f38;
	fma.rn.f32 	%f40, %f1, 0f3FB8AA3B, %f39;
	fma.rn.f32 	%f41, %f1, 0f32A57060, %f40;
	mov.b32 	%r7, %f37;
	shl.b32 	%r8, %r7, 23;
	mov.b32 	%f42, %r8;
	ex2.approx.ftz.f32 	%f43, %f41;
	mul.f32 	%f69, %f43, %f42;
	bra.uni 	$L__BB3_4;
$L__BB3_3:
	ld.global.f32 	%f32, [E];
	mul.f32 	%f69, %f1, %f32;
$L__BB3_4:
	mul.f32 	%f44, %f3, %f69;
	div.rn.f32 	%f10, %f44, %f22;
	setp.geu.f32 	%p3, %f2, 0f3F800000;
	@%p3 bra 	$L__BB3_6;
	fma.rn.f32 	%f46, %f2, 0f3BBB989D, 0f3F000000;
	cvt.sat.f32.f32 	%f47, %f46;
	mov.f32 	%f48, 0f4B400001;
	mov.f32 	%f49, 0f437C0000;
	fma.rm.f32 	%f50, %f47, %f49, %f48;
	add.f32 	%f51, %f50, 0fCB40007F;
	neg.f32 	%f52, %f51;
	fma.rn.f32 	%f53, %f2, 0f3FB8AA3B, %f52;
	fma.rn.f32 	%f54, %f2, 0f32A57060, %f53;
	mov.b32 	%r9, %f50;
	shl.b32 	%r10, %r9, 23;
	mov.b32 	%f55, %r10;
	ex2.approx.ftz.f32 	%f56, %f54;
	mul.f32 	%f70, %f56, %f55;
	bra.uni 	$L__BB3_7;
$L__BB3_6:
	ld.global.f32 	%f45, [E];
	mul.f32 	%f70, %f2, %f45;
$L__BB3_7:
	mul.f32 	%f57, %f4, %f70;
	div.rn.f32 	%f58, %f57, %f23;
	cvt.f64.f32 	%fd6, %f5;
	cvt.f64.f32 	%fd7, %f10;
	mul.f64 	%fd8, %fd7, 0d3FE0000000000000;
	setp.lt.f64 	%p4, %fd8, %fd6;
	sub.f64 	%fd9, %fd6, %fd8;
	selp.f64 	%fd10, %fd9, 0d0000000000000000, %p4;
	add.f32 	%f14, %f20, 0fBF800000;
	cvt.f64.f32 	%fd11, %f14;
	setp.lt.f64 	%p5, %fd10, %fd11;
	cvt.rn.f32.f64 	%f59, %fd10;
	selp.f32 	%f60, %f59, %f14, %p5;
	cvta.to.global.u64 	%rd10, %rd4;
	add.s64 	%rd1, %rd10, %rd7;
	st.global.f32 	[%rd1], %f60;
	cvt.f64.f32 	%fd1, %f6;
	cvt.f64.f32 	%fd12, %f58;
	mul.f64 	%fd2, %fd12, 0d3FE0000000000000;
	setp.lt.f64 	%p6, %fd2, %fd1;
	sub.f64 	%fd13, %fd1, %fd2;
	selp.f64 	%fd14, %fd13, 0d0000000000000000, %p6;
	add.f32 	%f15, %f21, 0fBF800000;
	cvt.f64.f32 	%fd3, %f15;
	setp.lt.f64 	%p7, %fd14, %fd3;
	cvt.rn.f32.f64 	%f61, %fd14;
	selp.f32 	%f62, %f61, %f15, %p7;
	st.global.f32 	[%rd1+4], %f62;
	add.f64 	%fd4, %fd8, %fd6;
	setp.geu.f64 	%p8, %fd4, %fd11;
	mov.f32 	%f71, 0f00000000;
	@%p8 bra 	$L__BB3_10;
	setp.gt.f64 	%p10, %fd4, 0d0000000000000000;
	@%p10 bra 	$L__BB3_9;
	bra.uni 	$L__BB3_12;
$L__BB3_9:
	cvt.rn.f32.f64 	%f71, %fd4;
	bra.uni 	$L__BB3_12;
$L__BB3_10:
	setp.gt.f32 	%p9, %f14, 0f00000000;
	@%p9 bra 	$L__BB3_11;
	bra.uni 	$L__BB3_12;
$L__BB3_11:
	mov.f32 	%f71, %f14;
$L__BB3_12:
	st.global.f32 	[%rd1+8], %f71;
	add.f64 	%fd5, %fd2, %fd1;
	setp.geu.f64 	%p11, %fd5, %fd3;
	mov.f32 	%f72, 0f00000000;
	@%p11 bra 	$L__BB3_15;
	setp.gt.f64 	%p13, %fd5, 0d0000000000000000;
	@%p13 bra 	$L__BB3_14;
	bra.uni 	$L__BB3_17;
$L__BB3_14:
	cvt.rn.f32.f64 	%f72, %fd5;
	bra.uni 	$L__BB3_17;
$L__BB3_15:
	setp.gt.f32 	%p12, %f15, 0f00000000;
	@%p12 bra 	$L__BB3_16;
	bra.uni 	$L__BB3_17;
$L__BB3_16:
	mov.f32 	%f72, %f15;
$L__BB3_17:
	st.global.f32 	[%rd1+12], %f72;
$L__BB3_18:
	ret;

}
	// .globl	_Z18pickElementsKernelPfS_Piiii
.visible .entry _Z18pickElementsKernelPfS_Piiii(
	.param .u64 .ptr .align 1 _Z18pickElementsKernelPfS_Piiii_param_0,
	.param .u64 .ptr .align 1 _Z18pickElementsKernelPfS_Piiii_param_1,
	.param .u64 .ptr .align 1 _Z18pickElementsKernelPfS_Piiii_param_2,
	.param .u32 _Z18pickElementsKernelPfS_Piiii_param_3,
	.param .u32 _Z18pickElementsKernelPfS_Piiii_param_4,
	.param .u32 _Z18pickElementsKernelPfS_Piiii_param_5
)
{
	.reg .pred 	%p<11>;
	.reg .b32 	%r<49>;
	.reg .b32 	%f<30>;
	.reg .b64 	%rd<27>;

	ld.param.u64 	%rd7, [_Z18pickElementsKernelPfS_Piiii_param_0];
	ld.param.u64 	%rd8, [_Z18pickElementsKernelPfS_Piiii_param_1];
	ld.param.u64 	%rd6, [_Z18pickElementsKernelPfS_Piiii_param_2];
	ld.param.u32 	%r30, [_Z18pickElementsKernelPfS_Piiii_param_3];
	ld.param.u32 	%r29, [_Z18pickElementsKernelPfS_Piiii_param_4];
	ld.param.u32 	%r31, [_Z18pickElementsKernelPfS_Piiii_param_5];
	cvta.to.global.u64 	%rd1, %rd8;
	cvta.to.global.u64 	%rd2, %rd7;
	mov.u32 	%r32, %ctaid.x;
	mov.u32 	%r33, %tid.x;
	mad.lo.s32 	%r1, %r31, %r32, %r33;
	setp.ge.s32 	%p1, %r1, %r30;
	@%p1 bra 	$L__BB4_14;
	cvta.to.global.u64 	%rd3, %rd6;
	setp.lt.s32 	%p2, %r29, 1;
	@%p2 bra 	$L__BB4_14;
	mul.wide.s32 	%rd9, %r1, 4;
	add.s64 	%rd10, %rd3, %rd9;
	ld.global.u32 	%r35, [%rd10];
	mul.lo.s32 	%r2, %r35, %r29;
	mul.lo.s32 	%r3, %r1, %r29;
	and.b32  	%r4, %r29, 15;
	setp.lt.u32 	%p3, %r29, 16;
	mov.b32 	%r44, 0;
	@%p3 bra 	$L__BB4_5;
	and.b32  	%r44, %r29, 2147483632;
	neg.s32 	%r42, %r44;
	add.s64 	%rd4, %rd2, 32;
	add.s64 	%rd5, %rd1, 32;
	mov.u32 	%r40, %r3;
	mov.u32 	%r41, %r2;
$L__BB4_4:
	.pragma "nounroll";
	mul.wide.s32 	%rd11, %r41, 4;
	add.s64 	%rd12, %rd4, %rd11;
	mul.wide.s32 	%rd13, %r40, 4;
	add.s64 	%rd14, %rd5, %rd13;
	ld.global.f32 	%f1, [%rd12+-32];
	st.global.f32 	[%rd14+-32], %f1;
	ld.global.f32 	%f2, [%rd12+-28];
	st.global.f32 	[%rd14+-28], %f2;
	ld.global.f32 	%f3, [%rd12+-24];
	st.global.f32 	[%rd14+-24], %f3;
	ld.global.f32 	%f4, [%rd12+-20];
	st.global.f32 	[%rd14+-20], %f4;
	ld.global.f32 	%f5, [%rd12+-16];
	st.global.f32 	[%rd14+-16], %f5;
	ld.global.f32 	%f6, [%rd12+-12];
	st.global.f32 	[%rd14+-12], %f6;
	ld.global.f32 	%f7, [%rd12+-8];
	st.global.f32 	[%rd14+-8], %f7;
	ld.global.f32 	%f8, [%rd12+-4];
	st.global.f32 	[%rd14+-4], %f8;
	ld.global.f32 	%f9, [%rd12];
	st.global.f32 	[%rd14], %f9;
	ld.global.f32 	%f10, [%rd12+4];
	st.global.f32 	[%rd14+4], %f10;
	ld.global.f32 	%f11, [%rd12+8];
	st.global.f32 	[%rd14+8], %f11;
	ld.global.f32 	%f12, [%rd12+12];
	st.global.f32 	[%rd14+12], %f12;
	ld.global.f32 	%f13, [%rd12+16];
	st.global.f32 	[%rd14+16], %f13;
	ld.global.f32 	%f14, [%rd12+20];
	st.global.f32 	[%rd14+20], %f14;
	ld.global.f32 	%f15, [%rd12+24];
	st.global.f32 	[%rd14+24], %f15;
	ld.global.f32 	%f16, [%rd12+28];
	st.global.f32 	[%rd14+28], %f16;
	add.s32 	%r42, %r42, 16;
	add.s32 	%r41, %r41, 16;
	add.s32 	%r40, %r40, 16;
	setp.ne.s32 	%p4, %r42, 0;
	@%p4 bra 	$L__BB4_4;
$L__BB4_5:
	setp.eq.s32 	%p5, %r4, 0;
	@%p5 bra 	$L__BB4_14;
	and.b32  	%r14, %r29, 7;
	setp.lt.u32 	%p6, %r4, 8;
	@%p6 bra 	$L__BB4_8;
	add.s32 	%r36, %r44, %r2;
	mul.wide.s32 	%rd15, %r36, 4;
	add.s64 	%rd16, %rd2, %rd15;
	ld.global.f32 	%f17, [%rd16];
	add.s32 	%r37, %r44, %r3;
	mul.wide.s32 	%rd17, %r37, 4;
	add.s64 	%rd18, %rd1, %rd17;
	st.global.f32 	[%rd18], %f17;
	ld.global.f32 	%f18, [%rd16+4];
	st.global.f32 	[%rd18+4], %f18;
	ld.global.f32 	%f19, [%rd16+8];
	st.global.f32 	[%rd18+8], %f19;
	ld.global.f32 	%f20, [%rd16+12];
	st.global.f32 	[%rd18+12], %f20;
	ld.global.f32 	%f21, [%rd16+16];
	st.global.f32 	[%rd18+16], %f21;
	ld.global.f32 	%f22, [%rd16+20];
	st.global.f32 	[%rd18+20], %f22;
	ld.global.f32 	%f23, [%rd16+24];
	st.global.f32 	[%rd18+24], %f23;
	ld.global.f32 	%f24, [%rd16+28];
	st.global.f32 	[%rd18+28], %f24;
	add.s32 	%r44, %r44, 8;
$L__BB4_8:
	setp.eq.s32 	%p7, %r14, 0;
	@%p7 bra 	$L__BB4_14;
	and.b32  	%r17, %r29, 3;
	setp.lt.u32 	%p8, %r14, 4;
	@%p8 bra 	$L__BB4_11;
	add.s32 	%r38, %r44, %r2;
	mul.wide.s32 	%rd19, %r38, 4;
	add.s64 	%rd20, %rd2, %rd19;
	ld.global.f32 	%f25, [%rd20];
	add.s32 	%r39, %r44, %r3;
	mul.wide.s32 	%rd21, %r39, 4;
	add.s64 	%rd22, %rd1, %rd21;
	st.global.f32 	[%rd22], %f25;
	ld.global.f32 	%f26, [%rd20+4];
	st.global.f32 	[%rd22+4], %f26;
	ld.global.f32 	%f27, [%rd20+8];
	st.global.f32 	[%rd22+8], %f27;
	ld.global.f32 	%f28, [%rd20+12];
	st.global.f32 	[%rd22+12], %f28;
	add.s32 	%r44, %r44, 4;
$L__BB4_11:
	setp.eq.s32 	%p9, %r17, 0;
	@%p9 bra 	$L__BB4_14;
	add.s32 	%r48, %r44, %r3;
	add.s32 	%r47, %r44, %r2;
	neg.s32 	%r46, %r17;
$L__BB4_13:
	.pragma "nounroll";
	mul.wide.s32 	%rd23, %r48, 4;
	add.s64 	%rd24, %rd1, %rd23;
	mul.wide.s32 	%rd25, %r47, 4;
	add.s64 	%rd26, %rd2, %rd25;
	ld.global.f32 	%f29, [%rd26];
	st.global.f32 	[%rd24], %f29;
	add.s32 	%r48, %r48, 1;
	add.s32 	%r47, %r47, 1;
	add.s32 	%r46, %r46, 1;
	setp.ne.s32 	%p10, %r46, 0;
	@%p10 bra 	$L__BB4_13;
$L__BB4_14:
	ret;

}


// ===== COMPILED SASS (sm_100) =====

	.target	sm_100

	.elftype	@"ET_EXEC"


//--------------------- .note.nv.tkinfo           --------------------------
	.section	.note.nv.tkinfo,"",@"SHT_NOTE"
	.sectionflags	@"SHF_NOTE_NV_TKINFO"
	.tkinfo
        /*0018*/ 	.word	0x00000002
        /*0030*/ 	.string	""
        /*0030*/ 	.string	"ptxas"
        /*0030*/ 	.string	"Cuda compilation tools, release 13.0, V13.0.88"
        /*0030*/ 	.string	"Build cuda_13.0.r13.0/compiler.36424714_0"
        /*0030*/ 	.string	"-arch sm_100 -m 64 "



//--------------------- .note.nv.cuinfo           --------------------------
	.section	.note.nv.cuinfo,"",@"SHT_NOTE"
	.sectionflags	@"SHF_NOTE_NV_CUINFO"
        /*0018*/ 	.short	0x0002
        /*001a*/ 	.short	0x0064
        /*001c*/ 	.short	0x0082
	.zero		2


//--------------------- .nv.info                  --------------------------
	.section	.nv.info,"",@"SHT_CUDA_INFO"
	.align	4


	//----- nvinfo : EIATTR_REGCOUNT
	.align		4
        /*0000*/ 	.byte	0x04, 0x2f
        /*0002*/ 	.short	(.L_2 - .L_1)
	.align		4
.L_1:
        /*0004*/ 	.word	index@(_Z17sliceTensorKernelPfS_iiii)
        /*0008*/ 	.word	0x0000000c


	//----- nvinfo : EIATTR_FRAME_SIZE
	.align		4
.L_2:
        /*000c*/ 	.byte	0x04, 0x11
        /*000e*/ 	.short	(.L_4 - .L_3)
	.align		4
.L_3:
        /*0010*/ 	.word	index@(_Z17sliceTensorKernelPfS_iiii)
        /*0014*/ 	.word	0x00000000


	//----- nvinfo : EIATTR_REGCOUNT
	.align		4
.L_4:
        /*0018*/ 	.byte	0x04, 0x2f
        /*001a*/ 	.short	(.L_6 - .L_5)
	.align		4
.L_5:
        /*001c*/ 	.word	index@(_Z18reduceArgMaxKernelPfS_S_iii)
        /*0020*/ 	.word	0x00000020


	//----- nvinfo : EIATTR_FRAME_SIZE
	.align		4
.L_6:
        /*0024*/ 	.byte	0x04, 0x11
        /*0026*/ 	.short	(.L_8 - .L_7)
	.align		4
.L_7:
        /*0028*/ 	.word	index@(_Z18reduceArgMaxKernelPfS_S_iii)
        /*002c*/ 	.word	0x00000000


	//----- nvinfo : EIATTR_REGCOUNT
	.align		4
.L_8:
        /*0030*/ 	.byte	0x04, 0x2f
        /*0032*/ 	.short	(.L_10 - .L_9)
	.align		4
.L_9:
        /*0034*/ 	.word	index@(_Z21multiplyElementKernelPfS_S_ii)
        /*0038*/ 	.word	0x0000000c


	//----- nvinfo : EIATTR_FRAME_SIZE
	.align		4
.L_10:
        /*003c*/ 	.byte	0x04, 0x11
        /*003e*/ 	.short	(.L_12 - .L_11)
	.align		4
.L_11:
        /*0040*/ 	.word	index@(_Z21multiplyElementKernelPfS_S_ii)
        /*0044*/ 	.word	0x00000000


	//----- nvinfo : EIATTR_REGCOUNT
	.align		4
.L_12:
        /*0048*/ 	.byte	0x04, 0x2f
        /*004a*/ 	.short	(.L_14 - .L_13)
	.align		4
.L_13:
        /*004c*/ 	.word	index@(_Z22transformBboxSQDKernelPfS_S_ffffii)
        /*0050*/ 	.word	0x0000001e


	//----- nvinfo : EIATTR_FRAME_SIZE
	.align		4
.L_14:
        /*0054*/ 	.byte	0x04, 0x11
        /*0056*/ 	.short	(.L_16 - .L_15)
	.align		4
.L_15:
        /*0058*/ 	.word	index@($__internal_0_$__cuda_sm3x_div_rn_noftz_f32_slowpath)
        /*005c*/ 	.word	0x00000000


	//----- nvinfo : EIATTR_FRAME_SIZE
	.align		4
.L_16:
        /*0060*/ 	.byte	0x04, 0x11
        /*0062*/ 	.short	(.L_18 - .L_17)
	.align		4
.L_17:
        /*0064*/ 	.word	index@(_Z22transformBboxSQDKernelPfS_S_ffffii)
        /*0068*/ 	.word	0x00000000


	//----- nvinfo : EIATTR_REGCOUNT
	.align		4
.L_18:
        /*006c*/ 	.byte	0x04, 0x2f
        /*006e*/ 	.short	(.L_20 - .L_19)
	.align		4
.L_19:
        /*0070*/ 	.word	index@(_Z18pickElementsKernelPfS_Piiii)
        /*0074*/ 	.word	0x0000001a


	//----- nvinfo : EIATTR_FRAME_SIZE
	.align		4
.L_20:
        /*0078*/ 	.byte	0x04, 0x11
        /*007a*/ 	.short	(.L_22 - .L_21)
	.align		4
.L_21:
        /*007c*/ 	.word	index@(_Z18pickElementsKernelPfS_Piiii)
        /*0080*/ 	.word	0x00000000


	//----- nvinfo : EIATTR_MIN_STACK_SIZE
	.align		4
.L_22:
        /*0084*/ 	.byte	0x04, 0x12
        /*0086*/ 	.short	(.L_24 - .L_23)
	.align		4
.L_23:
        /*0088*/ 	.word	index@(_Z18pickElementsKernelPfS_Piiii)
        /*008c*/ 	.word	0x00000000


	//----- nvinfo : EIATTR_MIN_STACK_SIZE
	.align		4
.L_24:
        /*0090*/ 	.byte	0x04, 0x12
        /*0092*/ 	.short	(.L_26 - .L_25)
	.align		4
.L_25:
        /*0094*/ 	.word	index@(_Z22transformBboxSQDKernelPfS_S_ffffii)
        /*0098*/ 	.word	0x00000000


	//----- nvinfo : EIATTR_MIN_STACK_SIZE
	.align		4
.L_26:
        /*009c*/ 	.byte	0x04, 0x12
        /*009e*/ 	.short	(.L_28 - .L_27)
	.align		4
.L_27:
        /*00a0*/ 	.word	index@(_Z21multiplyElementKernelPfS_S_ii)
        /*00a4*/ 	.word	0x00000000


	//----- nvinfo : EIATTR_MIN_STACK_SIZE
	.align		4
.L_28:
        /*00a8*/ 	.byte	0x04, 0x12
        /*00aa*/ 	.short	(.L_30 - .L_29)
	.align		4
.L_29:
        /*00ac*/ 	.word	index@(_Z18reduceArgMaxKernelPfS_S_iii)
        /*00b0*/ 	.word	0x00000000


	//----- nvinfo : EIATTR_MIN_STACK_SIZE
	.align		4
.L_30:
        /*00b4*/ 	.byte	0x04, 0x12
        /*00b6*/ 	.short	(.L_32 - .L_31)
	.align		4
.L_31:
        /*00b8*/ 	.word	index@(_Z17sliceTensorKernelPfS_iiii)
        /*00bc*/ 	.word	0x00000000
.L_32:


//--------------------- .nv.compat                --------------------------
	.section	.nv.compat,"",@"SHT_CUDA_COMPAT_INFO"
	.align	4
        /*0000*/ 	.byte	0x02, 0x09, 0x00, 0x00, 0x02, 0x02, 0x01, 0x00, 0x02, 0x05, 0x05, 0x00, 0x03, 0x07, 0x01, 0x01
        /*0010*/ 	.byte	0x02, 0x03, 0x00, 0x00, 0x02, 0x06, 0x01, 0x00, 0x04, 0x0b, 0x08, 0x00, 0x01, 0x00, 0x00, 0x00
        /*0020*/ 	.byte	0x00, 0x00, 0x00, 0x00


//--------------------- .nv.info._Z18pickElementsKernelPfS_Piiii --------------------------
	.section	.nv.info._Z18pickElementsKernelPfS_Piiii,"",@"SHT_CUDA_INFO"
	.sectionflags	@""
	.align	4


	//----- nvinfo : EIATTR_CUDA_API_VERSION
	.align		4
        /*0000*/ 	.byte	0x04, 0x37
        /*0002*/ 	.short	(.L_34 - .L_33)
.L_33:
        /*0004*/ 	.word	0x00000082


	//----- nvinfo : EIATTR_KPARAM_INFO
	.align		4
.L_34:
        /*0008*/ 	.byte	0x04, 0x17
        /*000a*/ 	.short	(.L_36 - .L_35)
.L_35:
        /*000c*/ 	.word	0x00000000
        /*0010*/ 	.short	0x0005
        /*0012*/ 	.short	0x0020
        /*0014*/ 	.byte	0x00, 0xf0, 0x11, 0x00


	//----- nvinfo : EIATTR_KPARAM_INFO
	.align		4
.L_36:
        /*0018*/ 	.byte	0x04, 0x17
        /*001a*/ 	.short	(.L_38 - .L_37)
.L_37:
        /*001c*/ 	.word	0x00000000
        /*0020*/ 	.short	0x0004
        /*0022*/ 	.short	0x001c
        /*0024*/ 	.byte	0x00, 0xf0, 0x11, 0x00


	//----- nvinfo : EIATTR_KPARAM_INFO
	.align		4
.L_38:
        /*0028*/ 	.byte	0x04, 0x17
        /*002a*/ 	.short	(.L_40 - .L_39)
.L_39:
        /*002c*/ 	.word	0x00000000
        /*0030*/ 	.short	0x0003
        /*0032*/ 	.short	0x0018
        /*0034*/ 	.byte	0x00, 0xf0, 0x11, 0x00


	//----- nvinfo : EIATTR_KPARAM_INFO
	.align		4
.L_40:
        /*0038*/ 	.byte	0x04, 0x17
        /*003a*/ 	.short	(.L_42 - .L_41)
.L_41:
        /*003c*/ 	.word	0x00000000
        /*0040*/ 	.short	0x0002
        /*0042*/ 	.short	0x0010
        /*0044*/ 	.byte	0x00, 0xf5, 0x21, 0x00


	//----- nvinfo : EIATTR_KPARAM_INFO
	.align		4
.L_42:
        /*0048*/ 	.byte	0x04, 0x17
        /*004a*/ 	.short	(.L_44 - .L_43)
.L_43:
        /*004c*/ 	.word	0x00000000
        /*0050*/ 	.short	0x0001
        /*0052*/ 	.short	0x0008
        /*0054*/ 	.byte	0x00, 0xf5, 0x21, 0x00


	//----- nvinfo : EIATTR_KPARAM_INFO
	.align		4
.L_44:
        /*0058*/ 	.byte	0x04, 0x17
        /*005a*/ 	.short	(.L_46 - .L_45)
.L_45:
        /*005c*/ 	.word	0x00000000
        /*0060*/ 	.short	0x0000
        /*0062*/ 	.short	0x0000
        /*0064*/ 	.byte	0x00, 0xf5, 0x21, 0x00


	//----- nvinfo : EIATTR_SPARSE_MMA_MASK
	.align		4
.L_46:
        /*0068*/ 	.byte	0x03, 0x50
        /*006a*/ 	.short	0x0000


	//----- nvinfo : EIATTR_MAXREG_COUNT
	.align		4
        /*006c*/ 	.byte	0x03, 0x1b
        /*006e*/ 	.short	0x00ff


	//----- nvinfo : EIATTR_MERCURY_ISA_VERSION
	.align		4
        /*0070*/ 	.byte	0x03, 0x5f
        /*0072*/ 	.short	0x0101


	//----- nvinfo : EIATTR_VRC_CTA_INIT_COUNT
	.align		4
        /*0074*/ 	.byte	0x02, 0x4a
	.zero		1
	.zero		1


	//----- nvinfo : EIATTR_EXIT_INSTR_OFFSETS
	.align		4
        /*0078*/ 	.byte	0x04, 0x1c
        /*007a*/ 	.short	(.L_48 - .L_47)


	//   ....[0]....
.L_47:
        /*007c*/ 	.word	0x00000070


	//   ....[1]....
        /*0080*/ 	.word	0x000000a0


	//   ....[2]....
        /*0084*/ 	.word	0x000004a0


	//   ....[3]....
        /*0088*/ 	.word	0x00000660


	//   ....[4]....
        /*008c*/ 	.word	0x000007a0


	//   ....[5]....
        /*0090*/ 	.word	0x00000890


	//----- nvinfo : EIATTR_CBANK_PARAM_SIZE
	.align		4
.L_48:
        /*0094*/ 	.byte	0x03, 0x19
        /*0096*/ 	.short	0x0024


	//----- nvinfo : EIATTR_PARAM_CBANK
	.align		4
        /*0098*/ 	.byte	0x04, 0x0a
        /*009a*/ 	.short	(.L_50 - .L_49)
	.align		4
.L_49:
        /*009c*/ 	.word	index@(.nv.constant0._Z18pickElementsKernelPfS_Piiii)
        /*00a0*/ 	.short	0x0380
        /*00a2*/ 	.short	0x0024


	//----- nvinfo : EIATTR_SW_WAR
	.align		4
.L_50:
        /*00a4*/ 	.byte	0x04, 0x36
        /*00a6*/ 	.short	(.L_52 - .L_51)
.L_51:
        /*00a8*/ 	.word	0x00000008
.L_52:


//--------------------- .nv.info._Z22transformBboxSQDKernelPfS_S_ffffii --------------------------
	.section	.nv.info._Z22transformBboxSQDKernelPfS_S_ffffii,"",@"SHT_CUDA_INFO"
	.sectionflags	@""
	.align	4


	//----- nvinfo : EIATTR_CUDA_API_VERSION
	.align		4
        /*0000*/ 	.byte	0x04, 0x37
        /*0002*/ 	.short	(.L_54 - .L_53)
.L_53:
        /*0004*/ 	.word	0x00000082


	//----- nvinfo : EIATTR_KPARAM_INFO
	.align		4
.L_54:
        /*0008*/ 	.byte	0x04, 0x17
        /*000a*/ 	.short	(.L_56 - .L_55)
.L_55:
        /*000c*/ 	.word	0x00000000
        /*0010*/ 	.short	0x0008
        /*0012*/ 	.short	0x002c
        /*0014*/ 	.byte	0x00, 0xf0, 0x11, 0x00


	//----- nvinfo : EIATTR_KPARAM_INFO
	.align		4
.L_56:
        /*0018*/ 	.byte	0x04, 0x17
        /*001a*/ 	.short	(.L_58 - .L_57)
.L_57:
        /*001c*/ 	.word	0x00000000
        /*0020*/ 	.short	0x0007
        /*0022*/ 	.short	0x0028
        /*0024*/ 	.byte	0x00, 0xf0, 0x11, 0x00


	//----- nvinfo : EIATTR_KPARAM_INFO
	.align		4
.L_58:
        /*0028*/ 	.byte	0x04, 0x17
        /*002a*/ 	.short	(.L_60 - .L_59)
.L_59:
        /*002c*/ 	.word	0x00000000
        /*0030*/ 	.short	0x0006
        /*0032*/ 	.short	0x0024
        /*0034*/ 	.byte	0x00, 0xf0, 0x11, 0x00


	//----- nvinfo : EIATTR_KPARAM_INFO
	.align		4
.L_60:
        /*0038*/ 	.byte	0x04, 0x17
        /*003a*/ 	.short	(.L_62 - .L_61)
.L_61:
        /*003c*/ 	.word	0x00000000
        /*0040*/ 	.short	0x0005
        /*0042*/ 	.short	0x0020
        /*0044*/ 	.byte	0x00, 0xf0, 0x11, 0x00


	//----- nvinfo : EIATTR_KPARAM_INFO
	.align		4
.L_62:
        /*0048*/ 	.byte	0x04, 0x17
        /*004a*/ 	.short	(.L_64 - .L_63)
.L_63:
        /*004c*/ 	.word	0x00000000
        /*0050*/ 	.short	0x0004
        /*0052*/ 	.short	0x001c
        /*0054*/ 	.byte	0x00, 0xf0, 0x11, 0x00


	//----- nvinfo : EIATTR_KPARAM_INFO
	.align		4
.L_64:
        /*0058*/ 	.byte	0x04, 0x17
        /*005a*/ 	.short	(.L_66 - .L_65)
.L_65:
        /*005c*/ 	.word	0x00000000
        /*0060*/ 	.short	0x0003
        /*0062*/ 	.short	0x0018
        /*0064*/ 	.byte	0x00, 0xf0, 0x11, 0x00


	//----- nvinfo : EIATTR_KPARAM_INFO
	.align		4
.L_66:
        /*0068*/ 	.byte	0x04, 0x17
        /*006a*/ 	.short	(.L_68 - .L_67)
.L_67:
        /*006c*/ 	.word	0x00000000
        /*0070*/ 	.short	0x0002
        /*0072*/ 	.short	0x0010
        /*0074*/ 	.byte	0x00, 0xf5, 0x21, 0x00


	//----- nvinfo : EIATTR_KPARAM_INFO
	.align		4
.L_68:
        /*0078*/ 	.byte	0x04, 0x17
        /*007a*/ 	.short	(.L_70 - .L_69)
.L_69:
        /*007c*/ 	.word	0x00000000
        /*0080*/ 	.short	0x0001
        /*0082*/ 	.short	0x0008
        /*0084*/ 	.byte	0x00, 0xf5, 0x21, 0x00


	//----- nvinfo : EIATTR_KPARAM_INFO
	.align		4
.L_70:
        /*0088*/ 	.byte	0x04, 0x17
        /*008a*/ 	.short	(.L_72 - .L_71)
.L_71:
        /*008c*/ 	.word	0x00000000
        /*0090*/ 	.short	0x0000
        /*0092*/ 	.short	0x0000
        /*0094*/ 	.byte	0x00, 0xf5, 0x21, 0x00


	//----- nvinfo : EIATTR_SPARSE_MMA_MASK
	.align		4
.L_72:
        /*0098*/ 	.byte	0x03, 0x50
        /*009a*/ 	.short	0x0000


	//----- nvinfo : EIATTR_MAXREG_COUNT
	.align		4
        /*009c*/ 	.byte	0x03, 0x1b
        /*009e*/ 	.short	0x00ff


	//----- nvinfo : EIATTR_MERCURY_ISA_VERSION
	.align		4
        /*00a0*/ 	.byte	0x03, 0x5f
        /*00a2*/ 	.short	0x0101


	//----- nvinfo : EIATTR_VRC_CTA_INIT_COUNT
	.align		4
        /*00a4*/ 	.byte	0x02, 0x4a
	.zero		1
	.zero		1


	//----- nvinfo : EIATTR_EXIT_INSTR_OFFSETS
	.align		4
        /*00a8*/ 	.byte	0x04, 0x1c
        /*00aa*/ 	.short	(.L_74 - .L_73)


	//   ....[0]....
.L_73:
        /*00ac*/ 	.word	0x00000070


	//   ....[1]....
        /*00b0*/ 	.word	0x00000ae0


	//----- nvinfo : EIATTR_CRS_STACK_SIZE
	.align		4
.L_74:
        /*00b4*/ 	.byte	0x04, 0x1e
        /*00b6*/ 	.short	(.L_76 - .L_75)
.L_75:
        /*00b8*/ 	.word	0x00000000


	//----- nvinfo : EIATTR_CBANK_PARAM_SIZE
	.align		4
.L_76:
        /*00bc*/ 	.byte	0x03, 0x19
        /*00be*/ 	.short	0x0030


	//----- nvinfo : EIATTR_PARAM_CBANK
	.align		4
        /*00c0*/ 	.byte	0x04, 0x0a
        /*00c2*/ 	.short	(.L_78 - .L_77)
	.align		4
.L_77:
        /*00c4*/ 	.word	index@(.nv.constant0._Z22transformBboxSQDKernelPfS_S_ffffii)
        /*00c8*/ 	.short	0x0380
        /*00ca*/ 	.short	0x0030


	//----- nvinfo : EIATTR_SW_WAR
	.align		4
.L_78:
        /*00cc*/ 	.byte	0x04, 0x36
        /*00ce*/ 	.short	(.L_80 - .L_79)
.L_79:
        /*00d0*/ 	.word	0x00000008
.L_80:


//--------------------- .nv.info._Z21multiplyElementKernelPfS_S_ii --------------------------
	.section	.nv.info._Z21multiplyElementKernelPfS_S_ii,"",@"SHT_CUDA_INFO"
	.sectionflags	@""
	.align	4


	//----- nvinfo : EIATTR_CUDA_API_VERSION
	.align		4
        /*0000*/ 	.byte	0x04, 0x37
        /*0002*/ 	.short	(.L_82 - .L_81)
.L_81:
        /*0004*/ 	.word	0x00000082


	//----- nvinfo : EIATTR_KPARAM_INFO
	.align		4
.L_82:
        /*0008*/ 	.byte	0x04, 0x17
        /*000a*/ 	.short	(.L_84 - .L_83)
.L_83:
        /*000c*/ 	.word	0x00000000
        /*0010*/ 	.short	0x0004
        /*0012*/ 	.short	0x001c
        /*0014*/ 	.byte	0x00, 0xf0, 0x11, 0x00


	//----- nvinfo : EIATTR_KPARAM_INFO
	.align		4
.L_84:
        /*0018*/ 	.byte	0x04, 0x17
        /*001a*/ 	.short	(.L_86 - .L_85)
.L_85:
        /*001c*/ 	.word	0x00000000
        /*0020*/ 	.short	0x0003
        /*0022*/ 	.short	0x0018
        /*0024*/ 	.byte	0x00, 0xf0, 0x11, 0x00


	//----- nvinfo : EIATTR_KPARAM_INFO
	.align		4
.L_86:
        /*0028*/ 	.byte	0x04, 0x17
        /*002a*/ 	.short	(.L_88 - .L_87)
.L_87:
        /*002c*/ 	.word	0x00000000
        /*0030*/ 	.short	0x0002
        /*0032*/ 	.short	0x0010
        /*0034*/ 	.byte	0x00, 0xf5, 0x21, 0x00


	//----- nvinfo : EIATTR_KPARAM_INFO
	.align		4
.L_88:
        /*0038*/ 	.byte	0x04, 0x17
        /*003a*/ 	.short	(.L_90 - .L_89)
.L_89:
        /*003c*/ 	.word	0x00000000
        /*0040*/ 	.short	0x0001
        /*0042*/ 	.short	0x0008
        /*0044*/ 	.byte	0x00, 0xf5, 0x21, 0x00


	//----- nvinfo : EIATTR_KPARAM_INFO
	.align		4
.L_90:
        /*0048*/ 	.byte	0x04, 0x17
        /*004a*/ 	.short	(.L_92 - .L_91)
.L_91:
        /*004c*/ 	.word	0x00000000
        /*0050*/ 	.short	0x0000
        /*0052*/ 	.short	0x0000
        /*0054*/ 	.byte	0x00, 0xf5, 0x21, 0x00


	//----- nvinfo : EIATTR_SPARSE_MMA_MASK
	.align		4
.L_92:
        /*0058*/ 	.byte	0x03, 0x50
        /*005a*/ 	.short	0x0000


	//----- nvinfo : EIATTR_MAXREG_COUNT
	.align		4
        /*005c*/ 	.byte	0x03, 0x1b
        /*005e*/ 	.short	0x00ff


	//----- nvinfo : EIATTR_MERCURY_ISA_VERSION
	.align		4
        /*0060*/ 	.byte	0x03, 0x5f
        /*0062*/ 	.short	0x0101


	//----- nvinfo : EIATTR_VRC_CTA_INIT_COUNT
	.align		4
        /*0064*/ 	.byte	0x02, 0x4a
	.zero		1
	.zero		1


	//----- nvinfo : EIATTR_EXIT_INSTR_OFFSETS
	.align		4
        /*0068*/ 	.byte	0x04, 0x1c
        /*006a*/ 	.short	(.L_94 - .L_93)


	//   ....[0]....
.L_93:
        /*006c*/ 	.word	0x00000060


	//   ....[1]....
        /*0070*/ 	.word	0x00000120


	//----- nvinfo : EIATTR_CBANK_PARAM_SIZE
	.align		4
.L_94:
        /*0074*/ 	.byte	0x03, 0x19
        /*0076*/ 	.short	0x0020


	//----- nvinfo : EIATTR_PARAM_CBANK
	.align		4
        /*0078*/ 	.byte	0x04, 0x0a
        /*007a*/ 	.short	(.L_96 - .L_95)
	.align		4
.L_95:
        /*007c*/ 	.word	index@(.nv.constant0._Z21multiplyElementKernelPfS_S_ii)
        /*0080*/ 	.short	0x0380
        /*0082*/ 	.short	0x0020


	//----- nvinfo : EIATTR_SW_WAR
	.align		4
.L_96:
        /*0084*/ 	.byte	0x04, 0x36
        /*0086*/ 	.short	(.L_98 - .L_97)
.L_97:
        /*0088*/ 	.word	0x00000008
.L_98:


//--------------------- .nv.info._Z18reduceArgMaxKernelPfS_S_iii --------------------------
	.section	.nv.info._Z18reduceArgMaxKernelPfS_S_iii,"",@"SHT_CUDA_INFO"
	.sectionflags	@""
	.align	4


	//----- nvinfo : EIATTR_CUDA_API_VERSION
	.align		4
        /*0000*/ 	.byte	0x04, 0x37
        /*0002*/ 	.short	(.L_100 - .L_99)
.L_99:
        /*0004*/ 	.word	0x00000082


	//----- nvinfo : EIATTR_KPARAM_INFO
	.align		4
.L_100:
        /*0008*/ 	.byte	0x04, 0x17
        /*000a*/ 	.short	(.L_102 - .L_101)
.L_101:
        /*000c*/ 	.word	0x00000000
        /*0010*/ 	.short	0x0005
        /*0012*/ 	.short	0x0020
        /*0014*/ 	.byte	0x00, 0xf0, 0x11, 0x00


	//----- nvinfo : EIATTR_KPARAM_INFO
	.align		4
.L_102:
        /*0018*/ 	.byte	0x04, 0x17
        /*001a*/ 	.short	(.L_104 - .L_103)
.L_103:
        /*001c*/ 	.word	0x00000000
        /*0020*/ 	.short	0x0004
        /*0022*/ 	.short	0x001c
        /*0024*/ 	.byte	0x00, 0xf0, 0x11, 0x00


	//----- nvinfo : EIATTR_KPARAM_INFO
	.align		4
.L_104:
        /*0028*/ 	.byte	0x04, 0x17
        /*002a*/ 	.short	(.L_106 - .L_105)
.L_105:
        /*002c*/ 	.word	0x00000000
        /*0030*/ 	.short	0x0003
        /*0032*/ 	.short	0x0018
        /*0034*/ 	.byte	0x00, 0xf0, 0x11, 0x00


	//----- nvinfo : EIATTR_KPARAM_INFO
	.align		4
.L_106:
        /*0038*/ 	.byte	0x04, 0x17
        /*003a*/ 	.short	(.L_108 - .L_107)
.L_107:
        /*003c*/ 	.word	0x00000000
        /*0040*/ 	.short	0x0002
        /*0042*/ 	.short	0x0010
        /*0044*/ 	.byte	0x00, 0xf5, 0x21, 0x00


	//----- nvinfo : EIATTR_KPARAM_INFO
	.align		4
.L_108:
        /*0048*/ 	.byte	0x04, 0x17
        /*004a*/ 	.short	(.L_110 - .L_109)
.L_109:
        /*004c*/ 	.word	0x00000000
        /*0050*/ 	.short	0x0001
        /*0052*/ 	.short	0x0008
        /*0054*/ 	.byte	0x00, 0xf5, 0x21, 0x00


	//----- nvinfo : EIATTR_KPARAM_INFO
	.align		4
.L_110:
        /*0058*/ 	.byte	0x04, 0x17
        /*005a*/ 	.short	(.L_112 - .L_111)
.L_111:
        /*005c*/ 	.word	0x00000000
        /*0060*/ 	.short	0x0000
        /*0062*/ 	.short	0x0000
        /*0064*/ 	.byte	0x00, 0xf5, 0x21, 0x00


	//----- nvinfo : EIATTR_SPARSE_MMA_MASK
	.align		4
.L_112:
        /*0068*/ 	.byte	0x03, 0x50
        /*006a*/ 	.short	0x0000


	//----- nvinfo : EIATTR_MAXREG_COUNT
	.align		4
        /*006c*/ 	.byte	0x03, 0x1b
        /*006e*/ 	.short	0x00ff


	//----- nvinfo : EIATTR_MERCURY_ISA_VERSION
	.align		4
        /*0070*/ 	.byte	0x03, 0x5f
        /*0072*/ 	.short	0x0101


	//----- nvinfo : EIATTR_VRC_CTA_INIT_COUNT
	.align		4
        /*0074*/ 	.byte	0x02, 0x4a
	.zero		1
	.zero		1


	//----- nvinfo : EIATTR_EXIT_INSTR_OFFSETS
	.align		4
        /*0078*/ 	.byte	0x04, 0x1c
        /*007a*/ 	.short	(.L_114 - .L_113)


	//   ....[0]....
.L_113:
        /*007c*/ 	.word	0x00000070


	//   ....[1]....
        /*0080*/ 	.word	0x00000b20


	//----- nvinfo : EIATTR_CBANK_PARAM_SIZE
	.align		4
.L_114:
        /*0084*/ 	.byte	0x03, 0x19
        /*0086*/ 	.short	0x0024


	//----- nvinfo : EIATTR_PARAM_CBANK
	.align		4
        /*0088*/ 	.byte	0x04, 0x0a
        /*008a*/ 	.short	(.L_116 - .L_115)
	.align		4
.L_115:
        /*008c*/ 	.word	index@(.nv.constant0._Z18reduceArgMaxKernelPfS_S_iii)
        /*0090*/ 	.short	0x0380
        /*0092*/ 	.short	0x0024


	//----- nvinfo : EIATTR_SW_WAR
	.align		4
.L_116:
        /*0094*/ 	.byte	0x04, 0x36
        /*0096*/ 	.short	(.L_118 - .L_117)
.L_117:
        /*0098*/ 	.word	0x00000008
.L_118:


//--------------------- .nv.info._Z17sliceTensorKernelPfS_iiii --------------------------
	.section	.nv.info._Z17sliceTensorKernelPfS_iiii,"",@"SHT_CUDA_INFO"
	.sectionflags	@""
	.align	4


	//----- nvinfo : EIATTR_CUDA_API_VERSION
	.align		4
        /*0000*/ 	.byte	0x04, 0x37
        /*0002*/ 	.short	(.L_120 - .L_119)
.L_119:
        /*0004*/ 	.word	0x00000082


	//----- nvinfo : EIATTR_KPARAM_INFO
	.align		4
.L_120:
        /*0008*/ 	.byte	0x04, 0x17
        /*000a*/ 	.short	(.L_122 - .L_121)
.L_121:
        /*000c*/ 	.word	0x00000000
        /*0010*/ 	.short	0x0005
        /*0012*/ 	.short	0x001c
        /*0014*/ 	.byte	0x00, 0xf0, 0x11, 0x00


	//----- nvinfo : EIATTR_KPARAM_INFO
	.align		4
.L_122:
        /*0018*/ 	.byte	0x04, 0x17
        /*001a*/ 	.short	(.L_124 - .L_123)
.L_123:
        /*001c*/ 	.word	0x00000000
        /*0020*/ 	.short	0x0004
        /*0022*/ 	.short	0x0018
        /*0024*/ 	.byte	0x00, 0xf0, 0x11, 0x00


	//----- nvinfo : EIATTR_KPARAM_INFO
	.align		4
.L_124:
        /*0028*/ 	.byte	0x04, 0x17
        /*002a*/ 	.short	(.L_126 - .L_125)
.L_125:
        /*002c*/ 	.word	0x00000000
        /*0030*/ 	.short	0x0003
        /*0032*/ 	.short	0x0014
        /*0034*/ 	.byte	0x00, 0xf0, 0x11, 0x00


	//----- nvinfo : EIATTR_KPARAM_INFO
	.align		4
.L_126:
        /*0038*/ 	.byte	0x04, 0x17
        /*003a*/ 	.short	(.L_128 - .L_127)
.L_127:
        /*003c*/ 	.word	0x00000000
        /*0040*/ 	.short	0x0002
        /*0042*/ 	.short	0x0010
        /*0044*/ 	.byte	0x00, 0xf0, 0x11, 0x00


	//----- nvinfo : EIATTR_KPARAM_INFO
	.align		4
.L_128:
        /*0048*/ 	.byte	0x04, 0x17
        /*004a*/ 	.short	(.L_130 - .L_129)
.L_129:
        /*004c*/ 	.word	0x00000000
        /*0050*/ 	.short	0x0001
        /*0052*/ 	.short	0x0008
        /*0054*/ 	.byte	0x00, 0xf5, 0x21, 0x00


	//----- nvinfo : EIATTR_KPARAM_INFO
	.align		4
.L_130:
        /*0058*/ 	.byte	0x04, 0x17
        /*005a*/ 	.short	(.L_132 - .L_131)
.L_131:
        /*005c*/ 	.word	0x00000000
        /*0060*/ 	.short	0x0000
        /*0062*/ 	.short	0x0000
        /*0064*/ 	.byte	0x00, 0xf5, 0x21, 0x00


	//----- nvinfo : EIATTR_SPARSE_MMA_MASK
	.align		4
.L_132:
        /*0068*/ 	.byte	0x03, 0x50
        /*006a*/ 	.short	0x0000


	//----- nvinfo : EIATTR_MAXREG_COUNT
	.align		4
        /*006c*/ 	.byte	0x03, 0x1b
        /*006e*/ 	.short	0x00ff


	//----- nvinfo : EIATTR_MERCURY_ISA_VERSION
	.align		4
        /*0070*/ 	.byte	0x03, 0x5f
        /*0072*/ 	.short	0x0101


	//----- nvinfo : EIATTR_VRC_CTA_INIT_COUNT
	.align		4
        /*0074*/ 	.byte	0x02, 0x4a
	.zero		1
	.zero		1


	//----- nvinfo : EIATTR_EXIT_INSTR_OFFSETS
	.align		4
        /*0078*/ 	.byte	0x04, 0x1c
        /*007a*/ 	.short	(.L_134 - .L_133)


	//   ....[0]....
.L_133:
        /*007c*/ 	.word	0x00000240


	//----- nvinfo : EIATTR_CBANK_PARAM_SIZE
	.align		4
.L_134:
        /*0080*/ 	.byte	0x03, 0x19
        /*0082*/ 	.short	0x0020


	//----- nvinfo : EIATTR_PARAM_CBANK
	.align		4
        /*0084*/ 	.byte	0x04, 0x0a
        /*0086*/ 	.short	(.L_136 - .L_135)
	.align		4
.L_135:
        /*0088*/ 	.word	index@(.nv.constant0._Z17sliceTensorKernelPfS_iiii)
        /*008c*/ 	.short	0x0380
        /*008e*/ 	.short	0x0020


	//----- nvinfo : EIATTR_SW_WAR
	.align		4
.L_136:
        /*0090*/ 	.byte	0x04, 0x36
        /*0092*/ 	.short	(.L_138 - .L_137)
.L_137:
        /*0094*/ 	.word	0x00000008
.L_138:


//--------------------- .nv.callgraph             --------------------------
	.section	.nv.callgraph,"",@"SHT_CUDA_CALLGRAPH"
	.align	4
	.sectionentsize	8
	.align		4
        /*0000*/ 	.word	0x00000000
	.align		4
        /*0004*/ 	.word	0xffffffff
	.align		4
        /*0008*/ 	.word	0x00000000
	.align		4
        /*000c*/ 	.word	0xfffffffe
	.align		4
        /*0010*/ 	.word	0x00000000
	.align		4
        /*0014*/ 	.word	0xfffffffd
	.align		4
        /*0018*/ 	.word	0x00000000
	.align		4
        /*001c*/ 	.word	0xfffffffc


//--------------------- .nv.constant4             --------------------------
	.section	.nv.constant4,"a",@progbits
	.align	8
	.align		8
.nv.constant4:
        /*0000*/ 	.dword	E


//--------------------- .text._Z18pickElementsKernelPfS_Piiii --------------------------
	.section	.text._Z18pickElementsKernelPfS_Piiii,"ax",@progbits
	.align	128
        .global         _Z18pickElementsKernelPfS_Piiii
        .type           _Z18pickElementsKernelPfS_Piiii,@function
        .size           _Z18pickElementsKernelPfS_Piiii,(.L_x_43 - _Z18pickElementsKernelPfS_Piiii)
        .other          _Z18pickElementsKernelPfS_Piiii,@"STO_CUDA_ENTRY STV_DEFAULT"
_Z18pickElementsKernelPfS_Piiii:
.text._Z18pickElementsKernelPfS_Piiii:
[----:B------:R-:W-:Y:S01]  /*0000*/  LDC R1, c[0x0][0x37c] ;  /* 0x0000df00ff017b82 */ /* 0x000fe20000000800 */
[----:B------:R-:W0:Y:S07]  /*0010*/  S2R R3, SR_TID.X ;  /* 0x0000000000037919 */ /* 0x000e2e0000002100 */
[----:B------:R-:W0:Y:S01]  /*0020*/  S2UR UR4, SR_CTAID.X ;  /* 0x00000000000479c3 */ /* 0x000e220000002500 */
[----:B------:R-:W1:Y:S07]  /*0030*/  LDCU UR5, c[0x0][0x398] ;  /* 0x00007300ff0577ac */ /* 0x000e6e0008000800 */
[----:B------:R-:W0:Y:S02]  /*0040*/  LDC R0, c[0x0][0x3a0] ;  /* 0x0000e800ff007b82 */ /* 0x000e240000000800 */
[----:B0-----:R-:W-:-:S05]  /*0050*/  IMAD R3, R0, UR4, R3 ;  /* 0x0000000400037c24 */ /* 0x001fca000f8e0203 */
[----:B-1----:R-:W-:-:S13]  /*0060*/  ISETP.GE.AND P0, PT, R3, UR5, PT ;  /* 0x0000000503007c0c */ /* 0x002fda000bf06270 */
[----:B------:R-:W-:Y:S05]  /*0070*/  @P0 EXIT ;  /* 0x000000000000094d */ /* 0x000fea0003800000 */
[----:B------:R-:W0:Y:S02]  /*0080*/  LDC R4, c[0x0][0x39c] ;  /* 0x0000e700ff047b82 */ /* 0x000e240000000800 */
[----:B0-----:R-:W-:-:S13]  /*0090*/  ISETP.GE.AND P0, PT, R4, 0x1, PT ;  /* 0x000000010400780c */ /* 0x001fda0003f06270 */
[----:B------:R-:W-:Y:S05]  /*00a0*/  @!P0 EXIT ;  /* 0x000000000000894d */ /* 0x000fea0003800000 */
[----:B------:R-:W0:Y:S01]  /*00b0*/  LDC.64 R6, c[0x0][0x390] ;  /* 0x0000e400ff067b82 */ /* 0x000e220000000a00 */
[----:B------:R-:W1:Y:S01]  /*00c0*/  LDCU.64 UR12, c[0x0][0x358] ;  /* 0x00006b00ff0c77ac */ /* 0x000e620008000a00 */
[----:B0-----:R-:W-:-:S06]  /*00d0*/  IMAD.WIDE R6, R3, 0x4, R6 ;  /* 0x0000000403067825 */ /* 0x001fcc00078e0206 */
[----:B-1----:R-:W2:Y:S01]  /*00e0*/  LDG.E R7, desc[UR12][R6.64] ;  /* 0x0000000c06077981 */ /* 0x002ea2000c1e1900 */
[C---:B------:R-:W-:Y:S01]  /*00f0*/  ISETP.GE.U32.AND P1, PT, R4.reuse, 0x10, PT ;  /* 0x000000100400780c */ /* 0x040fe20003f26070 */
[----:B------:R-:W-:Y:S01]  /*0100*/  IMAD R0, R3, R4, RZ ;  /* 0x0000000403007224 */ /* 0x000fe200078e02ff */
[----:B------:R-:W-:Y:S01]  /*0110*/  LOP3.LUT R5, R4, 0xf, RZ, 0xc0, !PT ;  /* 0x0000000f04057812 */ /* 0x000fe200078ec0ff */
[----:B------:R-:W-:-:S03]  /*0120*/  IMAD.MOV.U32 R3, RZ, RZ, RZ ;  /* 0x000000ffff037224 */ /* 0x000fc600078e00ff */
[----:B------:R-:W-:Y:S01]  /*0130*/  ISETP.NE.AND P0, PT, R5, RZ, PT ;  /* 0x000000ff0500720c */ /* 0x000fe20003f05270 */
[----:B--2---:R-:W-:-:S06]  /*0140*/  IMAD R2, R7, R4, RZ ;  /* 0x0000000407027224 */ /* 0x004fcc00078e02ff */
[----:B------:R-:W-:Y:S06]  /*0150*/  @!P1 BRA `(.L_x_0) ;  /* 0x0000000000d09947 */ /* 0x000fec0003800000 */
[----:B------:R-:W0:Y:S01]  /*0160*/  LDCU.128 UR8, c[0x0][0x380] ;  /* 0x00007000ff0877ac */ /* 0x000e220008000c00 */
[----:B------:R-:W-:Y:S01]  /*0170*/  LOP3.LUT R3, R4, 0x7ffffff0, RZ, 0xc0, !PT ;  /* 0x7ffffff004037812 */ /* 0x000fe200078ec0ff */
[----:B------:R-:W-:Y:S01]  /*0180*/  IMAD.MOV.U32 R10, RZ, RZ, R2 ;  /* 0x000000ffff0a7224 */ /* 0x000fe200078e0002 */
[----:B------:R-:W-:Y:S02]  /*0190*/  MOV R11, R0 ;  /* 0x00000000000b7202 */ /* 0x000fe40000000f00 */
[----:B------:R-:W-:Y:S01]  /*01a0*/  IADD3 R12, PT, PT, -R3, RZ, RZ ;  /* 0x000000ff030c7210 */ /* 0x000fe20007ffe1ff */
[----:B0-----:R-:W-:Y:S02]  /*01b0*/  UIADD3 UR6, UP0, UPT, UR8, 0x20, URZ ;  /* 0x0000002008067890 */ /* 0x001fe4000ff1e0ff */
[----:B------:R-:W-:Y:S02]  /*01c0*/  UIADD3 UR4, UP1, UPT, UR10, 0x20, URZ ;  /* 0x000000200a047890 */ /* 0x000fe4000ff3e0ff */
[----:B------:R-:W-:-:S02]  /*01d0*/  UIADD3.X UR7, UPT, UPT, URZ, UR9, URZ, UP0, !UPT ;  /* 0x00000009ff077290 */ /* 0x000fc400087fe4ff */
[----:B------:R-:W-:-:S12]  /*01e0*/  UIADD3.X UR5, UPT, UPT, URZ, UR11, URZ, UP1, !UPT ;  /* 0x0000000bff057290 */ /* 0x000fd80008ffe4ff */
.L_x_1:
[----:B------:R-:W-:Y:S01]  /*01f0*/  MOV R7, UR7 ;  /* 0x0000000700077c02 */ /* 0x000fe20008000f00 */
[----:B------:R-:W-:-:S04]  /*0200*/  IMAD.U32 R6, RZ, RZ, UR6 ;  /* 0x00000006ff067e24 */ /* 0x000fc8000f8e00ff */
[----:B------:R-:W-:-:S05]  /*0210*/  IMAD.WIDE R6, R10, 0x4, R6 ;  /* 0x000000040a067825 */ /* 0x000fca00078e0206 */
[----:B----4-:R-:W2:Y:S01]  /*0220*/  LDG.E R13, desc[UR12][R6.64+-0x20] ;  /* 0xffffe00c060d7981 */ /* 0x010ea2000c1e1900 */
[----:B------:R-:W-:Y:S01]  /*0230*/  MOV R9, UR5 ;  /* 0x0000000500097c02 */ /* 0x000fe20008000f00 */
[----:B------:R-:W-:-:S04]  /*0240*/  IMAD.U32 R8, RZ, RZ, UR4 ;  /* 0x00000004ff087e24 */ /* 0x000fc8000f8e00ff */
[----:B------:R-:W-:-:S05]  /*0250*/  IMAD.WIDE R8, R11, 0x4, R8 ;  /* 0x000000040b087825 */ /* 0x000fca00078e0208 */
[----:B--2---:R0:W-:Y:S04]  /*0260*/  STG.E desc[UR12][R8.64+-0x20], R13 ;  /* 0xffffe00d08007986 */ /* 0x0041e8000c10190c */
[----:B------:R-:W2:Y:S04]  /*0270*/  LDG.E R15, desc[UR12][R6.64+-0x1c] ;  /* 0xffffe40c060f7981 */ /* 0x000ea8000c1e1900 */
[----:B--2---:R1:W-:Y:S04]  /*0280*/  STG.E desc[UR12][R8.64+-0x1c], R15 ;  /* 0xffffe40f08007986 */ /* 0x0043e8000c10190c */
[----:B------:R-:W2:Y:S04]  /*0290*/  LDG.E R17, desc[UR12][R6.64+-0x18] ;  /* 0xffffe80c06117981 */ /* 0x000ea8000c1e1900 */
[----:B--2---:R2:W-:Y:S04]  /*02a0*/  STG.E desc[UR12][R8.64+-0x18], R17 ;  /* 0xffffe81108007986 */ /* 0x0045e8000c10190c */
[----:B------:R-:W3:Y:S04]  /*02b0*/  LDG.E R19, desc[UR12][R6.64+-0x14] ;  /* 0xffffec0c06137981 */ /* 0x000ee8000c1e1900 */
[----:B---3--:R3:W-:Y:S04]  /*02c0*/  STG.E desc[UR12][R8.64+-0x14], R19 ;  /* 0xffffec1308007986 */ /* 0x0087e8000c10190c */
[----:B------:R-:W4:Y:S04]  /*02d0*/  LDG.E R21, desc[UR12][R6.64+-0x10] ;  /* 0xfffff00c06157981 */ /* 0x000f28000c1e1900 */
[----:B----4-:R4:W-:Y:S04]  /*02e0*/  STG.E desc[UR12][R8.64+-0x10], R21 ;  /* 0xfffff01508007986 */ /* 0x0109e8000c10190c */
[----:B------:R-:W5:Y:S04]  /*02f0*/  LDG.E R23, desc[UR12][R6.64+-0xc] ;  /* 0xfffff40c06177981 */ /* 0x000f68000c1e1900 */
[----:B-----5:R5:W-:Y:S04]  /*0300*/  STG.E desc[UR12][R8.64+-0xc], R23 ;  /* 0xfffff41708007986 */ /* 0x020be8000c10190c */
[----:B0-----:R-:W2:Y:S04]  /*0310*/  LDG.E R13, desc[UR12][R6.64+-0x8] ;  /* 0xfffff80c060d7981 */ /* 0x001ea8000c1e1900 */
[----:B--2---:R0:W-:Y:S04]  /*0320*/  STG.E desc[UR12][R8.64+-0x8], R13 ;  /* 0xfffff80d08007986 */ /* 0x0041e8000c10190c */
[----:B-1----:R-:W2:Y:S04]  /*0330*/  LDG.E R15, desc[UR12][R6.64+-0x4] ;  /* 0xfffffc0c060f7981 */ /* 0x002ea8000c1e1900 */
[----:B--2---:R1:W-:Y:S04]  /*0340*/  STG.E desc[UR12][R8.64+-0x4], R15 ;  /* 0xfffffc0f08007986 */ /* 0x0043e8000c10190c */
[----:B------:R-:W2:Y:S04]  /*0350*/  LDG.E R17, desc[UR12][R6.64] ;  /* 0x0000000c06117981 */ /* 0x000ea8000c1e1900 */
[----:B--2---:R2:W-:Y:S04]  /*0360*/  STG.E desc[UR12][R8.64], R17 ;  /* 0x0000001108007986 */ /* 0x0045e8000c10190c */
[----:B---3--:R-:W3:Y:S04]  /*0370*/  LDG.E R19, desc[UR12][R6.64+0x4] ;  /* 0x0000040c06137981 */ /* 0x008ee8000c1e1900 */
[----:B---3--:R3:W-:Y:S04]  /*0380*/  STG.E desc[UR12][R8.64+0x4], R19 ;  /* 0x0000041308007986 */ /* 0x0087e8000c10190c */
[----:B----4-:R-:W4:Y:S04]  /*0390*/  LDG.E R21, desc[UR12][R6.64+0x8] ;  /* 0x0000080c06157981 */ /* 0x010f28000c1e1900 */
[----:B----4-:R4:W-:Y:S04]  /*03a0*/  STG.E desc[UR12][R8.64+0x8], R21 ;  /* 0x0000081508007986 */ /* 0x0109e8000c10190c */
[----:B-----5:R-:W5:Y:S04]  /*03b0*/  LDG.E R23, desc[UR12][R6.64+0xc] ;  /* 0x00000c0c06177981 */ /* 0x020f68000c1e1900 */
[----:B-----5:R4:W-:Y:S04]  /*03c0*/  STG.E desc[UR12][R8.64+0xc], R23 ;  /* 0x00000c1708007986 */ /* 0x0209e8000c10190c */
[----:B0-----:R-:W5:Y:S04]  /*03d0*/  LDG.E R13, desc[UR12][R6.64+0x10] ;  /* 0x0000100c060d7981 */ /* 0x001f68000c1e1900 */
[----:B-----5:R4:W-:Y:S04]  /*03e0*/  STG.E desc[UR12][R8.64+0x10], R13 ;  /* 0x0000100d08007986 */ /* 0x0209e8000c10190c */
[----:B-1----:R-:W5:Y:S04]  /*03f0*/  LDG.E R15, desc[UR12][R6.64+0x14] ;  /* 0x0000140c060f7981 */ /* 0x002f68000c1e1900 */
[----:B-----5:R4:W-:Y:S04]  /*0400*/  STG.E desc[UR12][R8.64+0x14], R15 ;  /* 0x0000140f08007986 */ /* 0x0209e8000c10190c */
[----:B--2---:R-:W2:Y:S01]  /*0410*/  LDG.E R17, desc[UR12][R6.64+0x18] ;  /* 0x0000180c06117981 */ /* 0x004ea2000c1e1900 */
[----:B------:R-:W-:-:S05]  /*0420*/  VIADD R12, R12, 0x10 ;  /* 0x000000100c0c7836 */ /* 0x000fca0000000000 */
[----:B------:R-:W-:Y:S01]  /*0430*/  ISETP.NE.AND P1, PT, R12, RZ, PT ;  /* 0x000000ff0c00720c */ /* 0x000fe20003f25270 */
[----:B--2---:R4:W-:Y:S04]  /*0440*/  STG.E desc[UR12][R8.64+0x18], R17 ;  /* 0x0000181108007986 */ /* 0x0049e8000c10190c */
[----:B---3--:R-:W2:Y:S01]  /*0450*/  LDG.E R19, desc[UR12][R6.64+0x1c] ;  /* 0x00001c0c06137981 */ /* 0x008ea2000c1e1900 */
[----:B------:R-:W-:Y:S01]  /*0460*/  IADD3 R10, PT, PT, R10, 0x10, RZ ;  /* 0x000000100a0a7810 */ /* 0x000fe20007ffe0ff */
[----:B------:R-:W-:Y:S02]  /*0470*/  VIADD R11, R11, 0x10 ;  /* 0x000000100b0b7836 */ /* 0x000fe40000000000 */
[----:B--2---:R4:W-:Y:S04]  /*0480*/  STG.E desc[UR12][R8.64+0x1c], R19 ;  /* 0x00001c1308007986 */ /* 0x0049e8000c10190c */
[----:B------:R-:W-:Y:S05]  /*0490*/  @P1 BRA `(.L_x_1) ;  /* 0xfffffffc00541947 */ /* 0x000fea000383ffff */
.L_x_0:
[----:B------:R-:W-:Y:S05]  /*04a0*/  @!P0 EXIT ;  /* 0x000000000000894d */ /* 0x000fea0003800000 */
[----:B------:R-:W-:Y:S02]  /*04b0*/  ISETP.GE.U32.AND P0, PT, R5, 0x8, PT ;  /* 0x000000080500780c */ /* 0x000fe40003f06070 */
[----:B------:R-:W-:-:S04]  /*04c0*/  LOP3.LUT R12, R4, 0x7, RZ, 0xc0, !PT ;  /* 0x00000007040c7812 */ /* 0x000fc800078ec0ff */
[----:B------:R-:W-:-:S07]  /*04d0*/  ISETP.NE.AND P1, PT, R12, RZ, PT ;  /* 0x000000ff0c00720c */ /* 0x000fce0003f25270 */
[----:B------:R-:W-:Y:S06]  /*04e0*/  @!P0 BRA `(.L_x_2) ;  /* 0x00000000005c8947 */ /* 0x000fec0003800000 */
[----:B------:R-:W0:Y:S01]  /*04f0*/  LDC.64 R6, c[0x0][0x380] ;  /* 0x0000e000ff067b82 */ /* 0x000e220000000a00 */
[----:B------:R-:W-:-:S07]  /*0500*/  IADD3 R5, PT, PT, R2, R3, RZ ;  /* 0x0000000302057210 */ /* 0x000fce0007ffe0ff */
[----:B----4-:R-:W1:Y:S01]  /*0510*/  LDC.64 R8, c[0x0][0x388] ;  /* 0x0000e200ff087b82 */ /* 0x010e620000000a00 */
[----:B0-----:R-:W-:-:S05]  /*0520*/  IMAD.WIDE R6, R5, 0x4, R6 ;  /* 0x0000000405067825 */ /* 0x001fca00078e0206 */
[----:B------:R-:W2:Y:S01]  /*0530*/  LDG.E R5, desc[UR12][R6.64] ;  /* 0x0000000c06057981 */ /* 0x000ea2000c1e1900 */
[----:B------:R-:W-:-:S04]  /*0540*/  IMAD.IADD R11, R0, 0x1, R3 ;  /* 0x00000001000b7824 */ /* 0x000fc800078e0203 */
[----:B-1----:R-:W-:-:S05]  /*0550*/  IMAD.WIDE R8, R11, 0x4, R8 ;  /* 0x000000040b087825 */ /* 0x002fca00078e0208 */
[----:B--2---:R0:W-:Y:S04]  /*0560*/  STG.E desc[UR12][R8.64], R5 ;  /* 0x0000000508007986 */ /* 0x0041e8000c10190c */
[----:B------:R-:W2:Y:S04]  /*0570*/  LDG.E R11, desc[UR12][R6.64+0x4] ;  /* 0x0000040c060b7981 */ /* 0x000ea8000c1e1900 */
[----:B--2---:R1:W-:Y:S04]  /*0580*/  STG.E desc[UR12][R8.64+0x4], R11 ;  /* 0x0000040b08007986 */ /* 0x0043e8000c10190c */
[----:B------:R-:W2:Y:S04]  /*0590*/  LDG.E R13, desc[UR12][R6.64+0x8] ;  /* 0x0000080c060d7981 */ /* 0x000ea8000c1e1900 */
[----:B--2---:R2:W-:Y:S04]  /*05a0*/  STG.E desc[UR12][R8.64+0x8], R13 ;  /* 0x0000080d08007986 */ /* 0x0045e8000c10190c */
[----:B------:R-:W3:Y:S04]  /*05b0*/  LDG.E R15, desc[UR12][R6.64+0xc] ;  /* 0x00000c0c060f7981 */ /* 0x000ee8000c1e1900 */
[----:B---3--:R2:W-:Y:S04]  /*05c0*/  STG.E desc[UR12][R8.64+0xc], R15 ;  /* 0x00000c0f08007986 */ /* 0x0085e8000c10190c */
[----:B------:R-:W3:Y:S04]  /*05d0*/  LDG.E R17, desc[UR12][R6.64+0x10] ;  /* 0x0000100c06117981 */ /* 0x000ee8000c1e1900 */
[----:B---3--:R2:W-:Y:S04]  /*05e0*/  STG.E desc[UR12][R8.64+0x10], R17 ;  /* 0x0000101108007986 */ /* 0x0085e8000c10190c */
[----:B------:R-:W3:Y:S04]  /*05f0*/  LDG.E R19, desc[UR12][R6.64+0x14] ;  /* 0x0000140c06137981 */ /* 0x000ee8000c1e1900 */
[----:B---3--:R2:W-:Y:S04]  /*0600*/  STG.E desc[UR12][R8.64+0x14], R19 ;  /* 0x0000141308007986 */ /* 0x0085e8000c10190c */
[----:B0-----:R-:W3:Y:S04]  /*0610*/  LDG.E R5, desc[UR12][R6.64+0x18] ;  /* 0x0000180c06057981 */ /* 0x001ee8000c1e1900 */
[----:B---3--:R2:W-:Y:S04]  /*0620*/  STG.E desc[UR12][R8.64+0x18], R5 ;  /* 0x0000180508007986 */ /* 0x0085e8000c10190c */
[----:B-1----:R-:W3:Y:S01]  /*0630*/  LDG.E R11, desc[UR12][R6.64+0x1c] ;  /* 0x00001c0c060b7981 */ /* 0x002ee2000c1e1900 */
[----:B------:R-:W-:-:S03]  /*0640*/  IADD3 R3, PT, PT, R3, 0x8, RZ ;  /* 0x0000000803037810 */ /* 0x000fc60007ffe0ff */
[----:B---3--:R2:W-:Y:S04]  /*0650*/  STG.E desc[UR12][R8.64+0x1c], R11 ;  /* 0x00001c0b08007986 */ /* 0x0085e8000c10190c */
.L_x_2:
[----:B------:R-:W-:Y:S05]  /*0660*/  @!P1 EXIT ;  /* 0x000000000000994d */ /* 0x000fea0003800000 */
[----:B------:R-:W-:Y:S02]  /*0670*/  ISETP.GE.U32.AND P0, PT, R12, 0x4, PT ;  /* 0x000000040c00780c */ /* 0x000fe40003f06070 */
[----:B------:R-:W-:-:S04]  /*0680*/  LOP3.LUT R10, R4, 0x3, RZ, 0xc0, !PT ;  /* 0x00000003040a7812 */ /* 0x000fc800078ec0ff */
[----:B------:R-:W-:-:S07]  /*0690*/  ISETP.NE.AND P1, PT, R10, RZ, PT ;  /* 0x000000ff0a00720c */ /* 0x000fce0003f25270 */
[----:B------:R-:W-:Y:S06]  /*06a0*/  @!P0 BRA `(.L_x_3) ;  /* 0x00000000003c8947 */ /* 0x000fec0003800000 */
[----:B--2---:R-:W0:Y:S01]  /*06b0*/  LDC.64 R4, c[0x0][0x380] ;  /* 0x0000e000ff047b82 */ /* 0x004e220000000a00 */
[----:B------:R-:W-:-:S04]  /*06c0*/  IMAD.IADD R7, R2, 0x1, R3 ;  /* 0x0000000102077824 */ /* 0x000fc800078e0203 */
[----:B0-----:R-:W-:-:S03]  /*06d0*/  IMAD.WIDE R4, R7, 0x4, R4 ;  /* 0x0000000407047825 */ /* 0x001fc600078e0204 */
[----:B------:R-:W0:Y:S02]  /*06e0*/  LDC.64 R6, c[0x0][0x388] ;  /* 0x0000e200ff067b82 */ /* 0x000e240000000a00 */
[----:B----4-:R-:W2:Y:S01]  /*06f0*/  LDG.E R9, desc[UR12][R4.64] ;  /* 0x0000000c04097981 */ /* 0x010ea2000c1e1900 */
[----:B------:R-:W-:-:S05]  /*0700*/  IADD3 R11, PT, PT, R0, R3, RZ ;  /* 0x00000003000b7210 */ /* 0x000fca0007ffe0ff */
[----:B0-----:R-:W-:-:S05]  /*0710*/  IMAD.WIDE R6, R11, 0x4, R6 ;  /* 0x000000040b067825 */ /* 0x001fca00078e0206 */
[----:B--2---:R0:W-:Y:S04]  /*0720*/  STG.E desc[UR12][R6.64], R9 ;  /* 0x0000000906007986 */ /* 0x0041e8000c10190c */
[----:B------:R-:W2:Y:S04]  /*0730*/  LDG.E R11, desc[UR12][R4.64+0x4] ;  /* 0x0000040c040b7981 */ /* 0x000ea8000c1e1900 */
[----:B--2---:R0:W-:Y:S04]  /*0740*/  STG.E desc[UR12][R6.64+0x4], R11 ;  /* 0x0000040b06007986 */ /* 0x0041e8000c10190c */
[----:B------:R-:W2:Y:S04]  /*0750*/  LDG.E R13, desc[UR12][R4.64+0x8] ;  /* 0x0000080c040d7981 */ /* 0x000ea8000c1e1900 */
[----:B--2---:R0:W-:Y:S04]  /*0760*/  STG.E desc[UR12][R6.64+0x8], R13 ;  /* 0x0000080d06007986 */ /* 0x0041e8000c10190c */
[----:B------:R-:W2:Y:S01]  /*0770*/  LDG.E R15, desc[UR12][R4.64+0xc] ;  /* 0x00000c0c040f7981 */ /* 0x000ea2000c1e1900 */
[----:B------:R-:W-:-:S03]  /*0780*/  VIADD R3, R3, 0x4 ;  /* 0x0000000403037836 */ /* 0x000fc60000000000 */
[----:B--2---:R0:W-:Y:S04]  /*0790*/  STG.E desc[UR12][R6.64+0xc], R15 ;  /* 0x00000c0f06007986 */ /* 0x0041e8000c10190c */
.L_x_3:
[----:B------:R-:W-:Y:S05]  /*07a0*/  @!P1 EXIT ;  /* 0x000000000000994d */ /* 0x000fea0003800000 */
[----:B0-2-4-:R-:W0:Y:S01]  /*07b0*/  LDC.64 R8, c[0x0][0x380] ;  /* 0x0000e000ff087b82 */ /* 0x015e220000000a00 */
[----:B------:R-:W-:Y:S01]  /*07c0*/  IADD3 R11, PT, PT, R0, R3, RZ ;  /* 0x00000003000b7210 */ /* 0x000fe20007ffe0ff */
[----:B------:R-:W-:Y:S01]  /*07d0*/  IMAD.IADD R13, R2, 0x1, R3 ;  /* 0x00000001020d7824 */ /* 0x000fe200078e0203 */
[----:B------:R-:W-:-:S05]  /*07e0*/  IADD3 R10, PT, PT, -R10, RZ, RZ ;  /* 0x000000ff0a0a7210 */ /* 0x000fca0007ffe1ff */
[----:B------:R-:W1:Y:S02]  /*07f0*/  LDC.64 R6, c[0x0][0x388] ;  /* 0x0000e200ff067b82 */ /* 0x000e640000000a00 */
.L_x_4:
[----:B0-2---:R-:W-:-:S06]  /*0800*/  IMAD.WIDE R4, R13, 0x4, R8 ;  /* 0x000000040d047825 */ /* 0x005fcc00078e0208 */
[----:B------:R-:W2:Y:S01]  /*0810*/  LDG.E R5, desc[UR12][R4.64] ;  /* 0x0000000c04057981 */ /* 0x000ea2000c1e1900 */
[----:B------:R-:W-:Y:S02]  /*0820*/  VIADD R10, R10, 0x1 ;  /* 0x000000010a0a7836 */ /* 0x000fe40000000000 */
[C---:B-1----:R-:W-:Y:S01]  /*0830*/  IMAD.WIDE R2, R11.reuse, 0x4, R6 ;  /* 0x000000040b027825 */ /* 0x042fe200078e0206 */
[----:B------:R-:W-:Y:S02]  /*0840*/  IADD3 R11, PT, PT, R11, 0x1, RZ ;  /* 0x000000010b0b7810 */ /* 0x000fe40007ffe0ff */
[----:B------:R-:W-:Y:S01]  /*0850*/  ISETP.NE.AND P0, PT, R10, RZ, PT ;  /* 0x000000ff0a00720c */ /* 0x000fe20003f05270 */
[----:B------:R-:W-:Y:S01]  /*0860*/  VIADD R13, R13, 0x1 ;  /* 0x000000010d0d7836 */ /* 0x000fe20000000000 */
[----:B--2---:R2:W-:Y:S11]  /*0870*/  STG.E desc[UR12][R2.64], R5 ;  /* 0x0000000502007986 */ /* 0x0045f6000c10190c */
[----:B------:R-:W-:Y:S05]  /*0880*/  @P0 BRA `(.L_x_4) ;  /* 0xfffffffc00dc0947 */ /* 0x000fea000383ffff */
[----:B------:R-:W-:Y:S05]  /*0890*/  EXIT ;  /* 0x000000000000794d */ /* 0x000fea0003800000 */
.L_x_5:
[----:B------:R-:W-:-:S00]  /*08a0*/  BRA `(.L_x_5) ;  /* 0xfffffffc00fc7947 */ /* 0x000fc0000383ffff */
[----:B------:R-:W-:-:S00]  /*08b0*/  NOP ;  /* 0x0000000000007918 */ /* 0x000fc00000000000 */
        /* <DEDUP_REMOVED lines=12> */
.L_x_43:


//--------------------- .text._Z22transformBboxSQDKernelPfS_S_ffffii --------------------------
	.section	.text._Z22transformBboxSQDKernelPfS_S_ffffii,"ax",@progbits
	.align	128
        .global         _Z22transformBboxSQDKernelPfS_S_ffffii
        .type           _Z22transformBboxSQDKernelPfS_S_ffffii,@function
        .size           _Z22transformBboxSQDKernelPfS_S_ffffii,(.L_x_42 - _Z22transformBboxSQDKernelPfS_S_ffffii)
        .other          _Z22transformBboxSQDKernelPfS_S_ffffii,@"STO_CUDA_ENTRY STV_DEFAULT"
_Z22transformBboxSQDKernelPfS_S_ffffii:
.text._Z22transformBboxSQDKernelPfS_S_ffffii:
[----:B------:R-:W-:Y:S01]  /*0000*/  LDC R1, c[0x0][0x37c] ;  /* 0x0000df00ff017b82 */ /* 0x000fe20000000800 */
[----:B------:R-:W0:Y:S07]  /*0010*/  S2R R3, SR_TID.X ;  /* 0x0000000000037919 */ /* 0x000e2e0000002100 */
[----:B------:R-:W0:Y:S08]  /*0020*/  S2UR UR4, SR_CTAID.X ;  /* 0x00000000000479c3 */ /* 0x000e300000002500 */
[----:B------:R-:W0:Y:S02]  /*0030*/  LDC.64 R4, c[0x0][0x3a8] ;  /* 0x0000ea00ff047b82 */ /* 0x000e240000000a00 */
[----:B0-----:R-:W-:-:S04]  /*0040*/  IMAD R2, R4, UR4, R3 ;  /* 0x0000000404027c24 */ /* 0x001fc8000f8e0203 */
[----:B------:R-:W-:-:S05]  /*0050*/  IMAD.SHL.U32 R2, R2, 0x4, RZ ;  /* 0x0000000402027824 */ /* 0x000fca00078e00ff */
[----:B------:R-:W-:-:S13]  /*0060*/  ISETP.GE.AND P0, PT, R2, R5, PT ;  /* 0x000000050200720c */ /* 0x000fda0003f06270 */
[----:B------:R-:W-:Y:S05]  /*0070*/  @P0 EXIT ;  /* 0x000000000000094d */ /* 0x000fea0003800000 */
[----:B------:R-:W0:Y:S01]  /*0080*/  LDC.64 R12, c[0x0][0x380] ;  /* 0x0000e000ff0c7b82 */ /* 0x000e220000000a00 */
[----:B------:R-:W1:Y:S07]  /*0090*/  LDCU.64 UR4, c[0x0][0x358] ;  /* 0x00006b00ff0477ac */ /* 0x000e6e0008000a00 */
[----:B------:R-:W2:Y:S08]  /*00a0*/  LDC.64 R14, c[0x0][0x388] ;  /* 0x0000e200ff0e7b82 */ /* 0x000eb00000000a00 */
[----:B------:R-:W3:Y:S01]  /*00b0*/  LDC R17, c[0x0][0x3a0] ;  /* 0x0000e800ff117b82 */ /* 0x000ee20000000800 */
[----:B0-----:R-:W-:-:S05]  /*00c0*/  IMAD.WIDE R12, R2, 0x4, R12 ;  /* 0x00000004020c7825 */ /* 0x001fca00078e020c */
[----:B-1----:R-:W4:Y:S01]  /*00d0*/  LDG.E R0, desc[UR4][R12.64] ;  /* 0x000000040c007981 */ /* 0x002f22000c1e1900 */
[----:B--2---:R-:W-:-:S03]  /*00e0*/  IMAD.WIDE R14, R2, 0x4, R14 ;  /* 0x00000004020e7825 */ /* 0x004fc600078e020e */
[----:B------:R-:W5:Y:S04]  /*00f0*/  LDG.E R6, desc[UR4][R12.64+0x4] ;  /* 0x000004040c067981 */ /* 0x000f68000c1e1900 */
[----:B------:R-:W4:Y:S04]  /*0100*/  LDG.E R7, desc[UR4][R14.64+0x8] ;  /* 0x000008040e077981 */ /* 0x000f28000c1e1900 */
[----:B------:R-:W5:Y:S04]  /*0110*/  LDG.E R9, desc[UR4][R14.64] ;  /* 0x000000040e097981 */ /* 0x000f68000c1e1900 */
[----:B------:R-:W5:Y:S04]  /*0120*/  LDG.E R10, desc[UR4][R14.64+0x4] ;  /* 0x000004040e0a7981 */ /* 0x000f68000c1e1900 */
[----:B------:R-:W5:Y:S01]  /*0130*/  LDG.E R5, desc[UR4][R14.64+0xc] ;  /* 0x00000c040e057981 */ /* 0x000f62000c1e1900 */
[----:B---3--:R-:W0:Y:S01]  /*0140*/  MUFU.RCP R3, R17 ;  /* 0x0000001100037308 */ /* 0x008e220000001000 */
[----:B------:R-:W-:Y:S02]  /*0150*/  BSSY.RECONVERGENT B0, `(.L_x_6) ;  /* 0x0000010000007945 */ /* 0x000fe40003800200 */
[----:B------:R-:W5:Y:S04]  /*0160*/  LDG.E R8, desc[UR4][R12.64+0x8] ;  /* 0x000008040c087981 */ /* 0x000f68000c1e1900 */
[----:B------:R1:W5:Y:S01]  /*0170*/  LDG.E R4, desc[UR4][R12.64+0xc] ;  /* 0x00000c040c047981 */ /* 0x000362000c1e1900 */
[----:B0-----:R-:W-:-:S04]  /*0180*/  FFMA R16, R3, -R17, 1 ;  /* 0x3f80000003107423 */ /* 0x001fc80000000811 */
[----:B------:R-:W-:Y:S01]  /*0190*/  FFMA R3, R3, R16, R3 ;  /* 0x0000001003037223 */ /* 0x000fe20000000003 */
[----:B----4-:R-:W-:-:S04]  /*01a0*/  FMUL R0, R0, R7 ;  /* 0x0000000700007220 */ /* 0x010fc80000400000 */
[----:B------:R-:W0:Y:S01]  /*01b0*/  FCHK P0, R0, R17 ;  /* 0x0000001100007302 */ /* 0x000e220000000000 */
[----:B------:R-:W-:-:S04]  /*01c0*/  FFMA R11, R0, R3, RZ ;  /* 0x00000003000b7223 */ /* 0x000fc800000000ff */
[----:B-1----:R-:W-:-:S04]  /*01d0*/  FFMA R12, R11, -R17, R0 ;  /* 0x800000110b0c7223 */ /* 0x002fc80000000000 */
[----:B------:R-:W-:Y:S01]  /*01e0*/  FFMA R12, R3, R12, R11 ;  /* 0x0000000c030c7223 */ /* 0x000fe2000000000b */
[----:B0-----:R-:W-:Y:S06]  /*01f0*/  @!P0 BRA `(.L_x_7) ;  /* 0x0000000000148947 */ /* 0x001fec0003800000 */
[----:B------:R-:W0:Y:S01]  /*0200*/  LDCU UR6, c[0x0][0x3a0] ;  /* 0x00007400ff0677ac */ /* 0x000e220008000800 */
[----:B------:R-:W-:Y:S02]  /*0210*/  MOV R12, 0x240 ;  /* 0x00000240000c7802 */ /* 0x000fe40000000f00 */
[----:B0-----:R-:W-:-:S07]  /*0220*/  MOV R3, UR6 ;  /* 0x0000000600037c02 */ /* 0x001fce0008000f00 */
[----:B-----5:R-:W-:Y:S05]  /*0230*/  CALL.REL.NOINC `($__internal_0_$__cuda_sm3x_div_rn_noftz_f32_slowpath) ;  /* 0x00000008002c7944 */ /* 0x020fea0003c00000 */
[----:B------:R-:W-:-:S07]  /*0240*/  IMAD.MOV.U32 R12, RZ, RZ, R0 ;  /* 0x000000ffff0c7224 */ /* 0x000fce00078e0000 */
.L_x_7:
[----:B------:R-:W-:Y:S05]  /*0250*/  BSYNC.RECONVERGENT B0 ;  /* 0x0000000000007941 */ /* 0x000fea0003800200 */
.L_x_6:
[----:B------:R-:W0:Y:S01]  /*0260*/  LDC R13, c[0x0][0x3a4] ;  /* 0x0000e900ff0d7b82 */ /* 0x000e220000000800 */
[----:B-----5:R-:W-:Y:S01]  /*0270*/  FMUL R0, R6, R5 ;  /* 0x0000000506007220 */ /* 0x020fe20000400000 */
[----:B------:R-:W-:Y:S01]  /*0280*/  BSSY.RECONVERGENT B0, `(.L_x_8) ;  /* 0x000000f000007945 */ /* 0x000fe20003800200 */
[----:B------:R-:W-:Y:S01]  /*0290*/  FADD R6, R9, R12 ;  /* 0x0000000c09067221 */ /* 0x000fe20000000000 */
[----:B0-----:R-:W0:Y:S08]  /*02a0*/  MUFU.RCP R3, R13 ;  /* 0x0000000d00037308 */ /* 0x001e300000001000 */
[----:B------:R-:W1:Y:S01]  /*02b0*/  FCHK P0, R0, R13 ;  /* 0x0000000d00007302 */ /* 0x000e620000000000 */
[----:B0-----:R-:W-:-:S04]  /*02c0*/  FFMA R14, R3, -R13, 1 ;  /* 0x3f800000030e7423 */ /* 0x001fc8000000080d */
[----:B------:R-:W-:-:S04]  /*02d0*/  FFMA R3, R3, R14, R3 ;  /* 0x0000000e03037223 */ /* 0x000fc80000000003 */
[----:B------:R-:W-:-:S04]  /*02e0*/  FFMA R11, R0, R3, RZ ;  /* 0x00000003000b7223 */ /* 0x000fc800000000ff */
[----:B------:R-:W-:-:S04]  /*02f0*/  FFMA R14, R11, -R13, R0 ;  /* 0x8000000d0b0e7223 */ /* 0x000fc80000000000 */
[----:B------:R-:W-:Y:S01]  /*0300*/  FFMA R3, R3, R14, R11 ;  /* 0x0000000e03037223 */ /* 0x000fe2000000000b */
[----:B-1----:R-:W-:Y:S06]  /*0310*/  @!P0 BRA `(.L_x_9) ;  /* 0x0000000000148947 */ /* 0x002fec0003800000 */
[----:B------:R-:W0:Y:S01]  /*0320*/  LDCU UR6, c[0x0][0x3a4] ;  /* 0x00007480ff0677ac */ /* 0x000e220008000800 */
[----:B------:R-:W-:Y:S02]  /*0330*/  MOV R12, 0x360 ;  /* 0x00000360000c7802 */ /* 0x000fe40000000f00 */
[----:B0-----:R-:W-:-:S07]  /*0340*/  MOV R3, UR6 ;  /* 0x0000000600037c02 */ /* 0x001fce0008000f00 */
[----:B------:R-:W-:Y:S05]  /*0350*/  CALL.REL.NOINC `($__internal_0_$__cuda_sm3x_div_rn_noftz_f32_slowpath) ;  /* 0x0000000400e47944 */ /* 0x000fea0003c00000 */
[----:B------:R-:W-:-:S07]  /*0360*/  IMAD.MOV.U32 R3, RZ, RZ, R0 ;  /* 0x000000ffff037224 */ /* 0x000fce00078e0000 */
.L_x_9:
[----:B------:R-:W-:Y:S05]  /*0370*/  BSYNC.RECONVERGENT B0 ;  /* 0x0000000000007941 */ /* 0x000fea0003800200 */
.L_x_8:
[----:B------:R-:W-:Y:S01]  /*0380*/  FSETP.GEU.AND P0, PT, R8, 1, PT ;  /* 0x3f8000000800780b */ /* 0x000fe20003f0e000 */
[----:B------:R-:W0:-:S12]  /*0390*/  LDC R15, c[0x0][0x3a0] ;  /* 0x0000e800ff0f7b82 */ /* 0x000e180000000800 */
[----:B------:R-:W1:Y:S02]  /*03a0*/  @P0 LDC.64 R12, c[0x4][RZ] ;  /* 0x01000000ff0c0b82 */ /* 0x000e640000000a00 */
[----:B-1----:R-:W2:Y:S01]  /*03b0*/  @P0 LDG.E R13, desc[UR4][R12.64] ;  /* 0x000000040c0d0981 */ /* 0x002ea2000c1e1900 */
[----:B------:R-:W-:Y:S01]  /*03c0*/  @!P0 MOV R9, 0x3bbb989d ;  /* 0x3bbb989d00098802 */ /* 0x000fe20000000f00 */
[----:B------:R-:W-:Y:S01]  /*03d0*/  @!P0 IMAD.MOV.U32 R11, RZ, RZ, 0x437c0000 ;  /* 0x437c0000ff0b8424 */ /* 0x000fe200078e00ff */
[----:B0-----:R-:W0:Y:S01]  /*03e0*/  MUFU.RCP R14, R15 ;  /* 0x0000000f000e7308 */ /* 0x001e220000001000 */
[----:B------:R-:W-:Y:S01]  /*03f0*/  BSSY.RECONVERGENT B0, `(.L_x_10) ;  /* 0x0000019000007945 */ /* 0x000fe20003800200 */
[----:B------:R-:W-:Y:S01]  /*0400*/  FADD R10, R10, R3 ;  /* 0x000000030a0a7221 */ /* 0x000fe20000000000 */
[----:B------:R-:W-:-:S04]  /*0410*/  @!P0 FFMA.SAT R0, R8, R9, 0.5 ;  /* 0x3f00000008008423 */ /* 0x000fc80000002009 */
[----:B------:R-:W-:-:S04]  /*0420*/  @!P0 FFMA.RM R0, R0, R11, 12582913 ;  /* 0x4b40000100008423 */ /* 0x000fc8000000400b */
[C---:B------:R-:W-:Y:S01]  /*0430*/  @!P0 FADD R9, R0.reuse, -12583039 ;  /* 0xcb40007f00098421 */ /* 0x040fe20000000000 */
[----:B------:R-:W-:-:S03]  /*0440*/  @!P0 SHF.L.U32 R0, R0, 0x17, RZ ;  /* 0x0000001700008819 */ /* 0x000fc600000006ff */
[----:B------:R-:W-:Y:S01]  /*0450*/  @!P0 FFMA R9, R8, 1.4426950216293334961, -R9 ;  /* 0x3fb8aa3b08098823 */ /* 0x000fe20000000809 */
[----:B0-----:R-:W-:-:S03]  /*0460*/  FFMA R11, R14, -R15, 1 ;  /* 0x3f8000000e0b7423 */ /* 0x001fc6000000080f */
[----:B------:R-:W-:-:S06]  /*0470*/  @!P0 FFMA R9, R8, 1.925963033500011079e-08, R9 ;  /* 0x32a5706008098823 */ /* 0x000fcc0000000009 */
[----:B------:R-:W0:Y:S02]  /*0480*/  @!P0 MUFU.EX2 R9, R9 ;  /* 0x0000000900098308 */ /* 0x000e240000000800 */
[----:B0-----:R-:W-:Y:S01]  /*0490*/  @!P0 FMUL R0, R0, R9 ;  /* 0x0000000900008220 */ /* 0x001fe20000400000 */
[----:B--2---:R-:W-:-:S04]  /*04a0*/  @P0 FMUL R0, R8, R13 ;  /* 0x0000000d08000220 */ /* 0x004fc80000400000 */
[----:B------:R-:W-:Y:S01]  /*04b0*/  FMUL R8, R7, R0 ;  /* 0x0000000007087220 */ /* 0x000fe20000400000 */
[----:B------:R-:W-:-:S03]  /*04c0*/  FFMA R0, R14, R11, R14 ;  /* 0x0000000b0e007223 */ /* 0x000fc6000000000e */
[----:B------:R-:W0:Y:S01]  /*04d0*/  FCHK P0, R8, R15 ;  /* 0x0000000f08007302 */ /* 0x000e220000000000 */
[----:B------:R-:W-:-:S04]  /*04e0*/  FFMA R7, R0, R8, RZ ;  /* 0x0000000800077223 */ /* 0x000fc800000000ff */
[----:B------:R-:W-:-:S04]  /*04f0*/  FFMA R14, R7, -R15, R8 ;  /* 0x8000000f070e7223 */ /* 0x000fc80000000008 */
[----:B------:R-:W-:Y:S01]  /*0500*/  FFMA R14, R0, R14, R7 ;  /* 0x0000000e000e7223 */ /* 0x000fe20000000007 */
[----:B0-----:R-:W-:Y:S06]  /*0510*/  @!P0 BRA `(.L_x_11) ;  /* 0x0000000000188947 */ /* 0x001fec0003800000 */
[----:B------:R-:W0:Y:S01]  /*0520*/  LDCU UR6, c[0x0][0x3a0] ;  /* 0x00007400ff0677ac */ /* 0x000e220008000800 */
[----:B------:R-:W-:Y:S01]  /*0530*/  IMAD.MOV.U32 R0, RZ, RZ, R8 ;  /* 0x000000ffff007224 */ /* 0x000fe200078e0008 */
[----:B------:R-:W-:Y:S02]  /*0540*/  MOV R12, 0x570 ;  /* 0x00000570000c7802 */ /* 0x000fe40000000f00 */
[----:B0-----:R-:W-:-:S07]  /*0550*/  MOV R3, UR6 ;  /* 0x0000000600037c02 */ /* 0x001fce0008000f00 */
[----:B------:R-:W-:Y:S05]  /*0560*/  CALL.REL.NOINC `($__internal_0_$__cuda_sm3x_div_rn_noftz_f32_slowpath) ;  /* 0x0000000400607944 */ /* 0x000fea0003c00000 */
[----:B------:R-:W-:-:S07]  /*0570*/  IMAD.MOV.U32 R14, RZ, RZ, R0 ;  /* 0x000000ffff0e7224 */ /* 0x000fce00078e0000 */
.L_x_11:
[----:B------:R-:W-:Y:S05]  /*0580*/  BSYNC.RECONVERGENT B0 ;  /* 0x0000000000007941 */ /* 0x000fea0003800200 */
.L_x_10:
[----:B------:R-:W-:Y:S01]  /*0590*/  FSETP.GEU.AND P0, PT, R4, 1, PT ;  /* 0x3f8000000400780b */ /* 0x000fe20003f0e000 */
[----:B------:R-:W0:-:S12]  /*05a0*/  LDC R11, c[0x0][0x3a4] ;  /* 0x0000e900ff0b7b82 */ /* 0x000e180000000800 */
[----:B------:R-:W1:Y:S02]  /*05b0*/  @P0 LDC.64 R8, c[0x4][RZ] ;  /* 0x01000000ff080b82 */ /* 0x000e640000000a00 */
[----:B-1----:R-:W2:Y:S01]  /*05c0*/  @P0 LDG.E R9, desc[UR4][R8.64] ;  /* 0x0000000408090981 */ /* 0x002ea2000c1e1900 */
[----:B------:R-:W-:Y:S01]  /*05d0*/  @!P0 MOV R3, 0x3bbb989d ;  /* 0x3bbb989d00038802 */ /* 0x000fe20000000f00 */
[----:B------:R-:W-:Y:S01]  /*05e0*/  @!P0 IMAD.MOV.U32 R7, RZ, RZ, 0x437c0000 ;  /* 0x437c0000ff078424 */ /* 0x000fe200078e00ff */
[----:B0-----:R-:W0:Y:S01]  /*05f0*/  MUFU.RCP R12, R11 ;  /* 0x0000000b000c7308 */ /* 0x001e220000001000 */
[----:B------:R-:W-:Y:S02]  /*0600*/  BSSY.RECONVERGENT B0, `(.L_x_12) ;  /* 0x0000018000007945 */ /* 0x000fe40003800200 */
        /* <DEDUP_REMOVED lines=23> */
.L_x_13:
[----:B------:R-:W-:Y:S05]  /*0780*/  BSYNC.RECONVERGENT B0 ;  /* 0x0000000000007941 */ /* 0x000fea0003800200 */
.L_x_12:
[----:B------:R-:W0:Y:S01]  /*0790*/  F2F.F64.F32 R8, R14 ;  /* 0x0000000e00087310 */ /* 0x000e220000201800 */
[----:B------:R-:W1:Y:S01]  /*07a0*/  LDC.64 R4, c[0x0][0x398] ;  /* 0x0000e600ff047b82 */ /* 0x000e620000000a00 */
[----:B------:R-:W-:Y:S06]  /*07b0*/  BSSY.RECONVERGENT B0, `(.L_x_14) ;  /* 0x0000025000007945 */ /* 0x000fec0003800200 */
[----:B------:R-:W2:Y:S01]  /*07c0*/  F2F.F64.F32 R12, R15 ;  /* 0x0000000f000c7310 */ /* 0x000ea20000201800 */
[----:B------:R-:W3:Y:S01]  /*07d0*/  LDC.64 R20, c[0x0][0x390] ;  /* 0x0000e400ff147b82 */ /* 0x000ee20000000a00 */
[----:B0-----:R-:W-:-:S06]  /*07e0*/  DMUL R8, R8, 0.5 ;  /* 0x3fe0000008087828 */ /* 0x001fcc0000000000 */
[----:B------:R-:W0:Y:S01]  /*07f0*/  F2F.F64.F32 R6, R6 ;  /* 0x0000000600067310 */ /* 0x000e220000201800 */
[----:B--2---:R-:W-:-:S07]  /*0800*/  DMUL R12, R12, 0.5 ;  /* 0x3fe000000c0c7828 */ /* 0x004fce0000000000 */
[----:B------:R-:W2:Y:S01]  /*0810*/  F2F.F64.F32 R10, R10 ;  /* 0x0000000a000a7310 */ /* 0x000ea20000201800 */
[----:B-1----:R-:W-:Y:S01]  /*0820*/  FADD R3, R4, -1 ;  /* 0xbf80000004037421 */ /* 0x002fe20000000000 */
[----:B------:R-:W-:Y:S01]  /*0830*/  FADD R0, R5, -1 ;  /* 0xbf80000005007421 */ /* 0x000fe20000000000 */
[----:B0-----:R-:W-:-:S05]  /*0840*/  DADD R18, R6, -R8 ;  /* 0x0000000006127229 */ /* 0x001fca0000000808 */
[----:B------:R-:W0:Y:S01]  /*0850*/  F2F.F64.F32 R16, R3 ;  /* 0x0000000300107310 */ /* 0x000e220000201800 */
[----:B------:R-:W-:Y:S01]  /*0860*/  DSETP.GEU.AND P0, PT, R8, R6, PT ;  /* 0x000000060800722a */ /* 0x000fe20003f0e000 */
[----:B---3--:R-:W-:Y:S01]  /*0870*/  IMAD.WIDE R20, R2, 0x4, R20 ;  /* 0x0000000402147825 */ /* 0x008fe200078e0214 */
[----:B------:R-:W-:Y:S01]  /*0880*/  DADD R6, R6, R8 ;  /* 0x0000000006067229 */ /* 0x000fe20000000008 */
[----:B------:R-:W-:Y:S01]  /*0890*/  MOV R9, RZ ;  /* 0x000000ff00097202 */ /* 0x000fe20000000f00 */
[----:B--2---:R-:W-:-:S03]  /*08a0*/  DADD R22, R10, -R12 ;  /* 0x000000000a167229 */ /* 0x004fc6000000080c */
[----:B------:R-:W1:Y:S01]  /*08b0*/  F2F.F64.F32 R14, R0 ;  /* 0x00000000000e7310 */ /* 0x000e620000201800 */
[----:B------:R-:W-:Y:S02]  /*08c0*/  FSEL R18, R18, RZ, !P0 ;  /* 0x000000ff12127208 */ /* 0x000fe40004000000 */
[----:B------:R-:W-:Y:S01]  /*08d0*/  FSEL R19, R19, RZ, !P0 ;  /* 0x000000ff13137208 */ /* 0x000fe20004000000 */
[----:B------:R-:W-:-:S04]  /*08e0*/  DSETP.GEU.AND P0, PT, R12, R10, PT ;  /* 0x0000000a0c00722a */ /* 0x000fc80003f0e000 */
[----:B------:R-:W2:Y:S02]  /*08f0*/  F2F.F32.F64 R24, R18 ;  /* 0x0000001200187310 */ /* 0x000ea40000301000 */
[----:B------:R-:W-:Y:S02]  /*0900*/  FSEL R22, R22, RZ, !P0 ;  /* 0x000000ff16167208 */ /* 0x000fe40004000000 */
[----:B------:R-:W-:Y:S01]  /*0910*/  FSEL R23, R23, RZ, !P0 ;  /* 0x000000ff17177208 */ /* 0x000fe20004000000 */
[----:B0-----:R-:W-:-:S03]  /*0920*/  DSETP.GEU.AND P0, PT, R18, R16, PT ;  /* 0x000000101200722a */ /* 0x001fc60003f0e000 */
[----:B------:R-:W0:Y:S02]  /*0930*/  F2F.F32.F64 R27, R22 ;  /* 0x00000016001b7310 */ /* 0x000e240000301000 */
[----:B-1----:R-:W-:Y:S01]  /*0940*/  DSETP.GEU.AND P1, PT, R22, R14, PT ;  /* 0x0000000e1600722a */ /* 0x002fe20003f2e000 */
[----:B--2---:R-:W-:Y:S01]  /*0950*/  FSEL R25, R24, R3, !P0 ;  /* 0x0000000318197208 */ /* 0x004fe20004000000 */
[----:B------:R-:W-:-:S04]  /*0960*/  DSETP.GEU.AND P0, PT, R6, R16, PT ;  /* 0x000000100600722a */ /* 0x000fc80003f0e000 */
[----:B------:R1:W-:Y:S01]  /*0970*/  STG.E desc[UR4][R20.64], R25 ;  /* 0x0000001914007986 */ /* 0x0003e2000c101904 */
[----:B0-----:R-:W-:-:S05]  /*0980*/  FSEL R27, R27, R0, !P1 ;  /* 0x000000001b1b7208 */ /* 0x001fca0004800000 */
[----:B------:R1:W-:Y:S04]  /*0990*/  STG.E desc[UR4][R20.64+0x4], R27 ;  /* 0x0000041b14007986 */ /* 0x0003e8000c101904 */
[----:B------:R-:W-:Y:S05]  /*09a0*/  @P0 BRA `(.L_x_15) ;  /* 0x00000000000c0947 */ /* 0x000fea0003800000 */
[----:B------:R-:W-:-:S14]  /*09b0*/  DSETP.GT.AND P0, PT, R6, RZ, PT ;  /* 0x000000ff0600722a */ /* 0x000fdc0003f04000 */
[----:B------:R0:W2:Y:S01]  /*09c0*/  @P0 F2F.F32.F64 R9, R6 ;  /* 0x0000000600090310 */ /* 0x0000a20000301000 */
[----:B------:R-:W-:Y:S05]  /*09d0*/  BRA `(.L_x_16) ;  /* 0x0000000000087947 */ /* 0x000fea0003800000 */
.L_x_15:
[----:B------:R-:W-:-:S13]  /*09e0*/  FSETP.GT.AND P0, PT, R4, 1, PT ;  /* 0x3f8000000400780b */ /* 0x000fda0003f04000 */
[----:B------:R-:W-:-:S07]  /*09f0*/  @P0 IMAD.MOV.U32 R9, RZ, RZ, R3 ;  /* 0x000000ffff090224 */ /* 0x000fce00078e0003 */
.L_x_16:
[----:B------:R-:W-:Y:S05]  /*0a00*/  BSYNC.RECONVERGENT B0 ;  /* 0x0000000000007941 */ /* 0x000fea0003800200 */
.L_x_14:
[----:B------:R-:W-:Y:S01]  /*0a10*/  DADD R10, R10, R12 ;  /* 0x000000000a0a7229 */ /* 0x000fe2000000000c */
[----:B--2---:R2:W-:Y:S01]  /*0a20*/  STG.E desc[UR4][R20.64+0x8], R9 ;  /* 0x0000080914007986 */ /* 0x0045e2000c101904 */
[----:B------:R-:W-:Y:S01]  /*0a30*/  BSSY.RECONVERGENT B0, `(.L_x_17) ;  /* 0x0000009000007945 */ /* 0x000fe20003800200 */
[----:B------:R-:W-:-:S05]  /*0a40*/  MOV R3, RZ ;  /* 0x000000ff00037202 */ /* 0x000fca0000000f00 */
[----:B------:R-:W-:-:S14]  /*0a50*/  DSETP.GEU.AND P0, PT, R10, R14, PT ;  /* 0x0000000e0a00722a */ /* 0x000fdc0003f0e000 */
[----:B--2---:R-:W-:Y:S05]  /*0a60*/  @P0 BRA `(.L_x_18) ;  /* 0x00000000000c0947 */ /* 0x004fea0003800000 */
[----:B------:R-:W-:-:S14]  /*0a70*/  DSETP.GT.AND P0, PT, R10, RZ, PT ;  /* 0x000000ff0a00722a */ /* 0x000fdc0003f04000 */
[----:B------:R2:W3:Y:S01]  /*0a80*/  @P0 F2F.F32.F64 R3, R10 ;  /* 0x0000000a00030310 */ /* 0x0004e20000301000 */
[----:B------:R-:W-:Y:S05]  /*0a90*/  BRA `(.L_x_19) ;  /* 0x0000000000087947 */ /* 0x000fea0003800000 */
.L_x_18:
[----:B------:R-:W-:-:S13]  /*0aa0*/  FSETP.GT.AND P0, PT, R5, 1, PT ;  /* 0x3f8000000500780b */ /* 0x000fda0003f04000 */
[----:B------:R-:W-:-:S07]  /*0ab0*/  @P0 IMAD.MOV.U32 R3, RZ, RZ, R0 ;  /* 0x000000ffff030224 */ /* 0x000fce00078e0000 */
.L_x_19:
[----:B------:R-:W-:Y:S05]  /*0ac0*/  BSYNC.RECONVERGENT B0 ;  /* 0x0000000000007941 */ /* 0x000fea0003800200 */
.L_x_17:
[----:B---3--:R-:W-:Y:S01]  /*0ad0*/  STG.E desc[UR4][R20.64+0xc], R3 ;  /* 0x00000c0314007986 */ /* 0x008fe2000c101904 */
[----:B------:R-:W-:Y:S05]  /*0ae0*/  EXIT ;  /* 0x000000000000794d */ /* 0x000fea0003800000 */
        .weak           $__internal_0_$__cuda_sm3x_div_rn_noftz_f32_slowpath
        .type           $__internal_0_$__cuda_sm3x_div_rn_noftz_f32_slowpath,@function
        .size           $__internal_0_$__cuda_sm3x_div_rn_noftz_f32_slowpath,(.L_x_42 - $__internal_0_$__cuda_sm3x_div_rn_noftz_f32_slowpath)
$__internal_0_$__cuda_sm3x_div_rn_noftz_f32_slowpath:
[----:B------:R-:W-:Y:S01]  /*0af0*/  SHF.R.U32.HI R11, RZ, 0x17, R3 ;  /* 0x00000017ff0b7819 */ /* 0x000fe20000011603 */
[----:B------:R-:W-:Y:S01]  /*0b00*/  BSSY.RECONVERGENT B1, `(.L_x_20) ;  /* 0x0000062000017945 */ /* 0x000fe20003800200 */
[----:B------:R-:W-:Y:S02]  /*0b10*/  SHF.R.U32.HI R13, RZ, 0x17, R0 ;  /* 0x00000017ff0d7819 */ /* 0x000fe40000011600 */
[----:B------:R-:W-:Y:S02]  /*0b20*/  LOP3.LUT R11, R11, 0xff, RZ, 0xc0, !PT ;  /* 0x000000ff0b0b7812 */ /* 0x000fe400078ec0ff */
[----:B------:R-:W-:Y:S02]  /*0b30*/  LOP3.LUT R15, R13, 0xff, RZ, 0xc0, !PT ;  /* 0x000000ff0d0f7812 */ /* 0x000fe400078ec0ff */
[----:B------:R-:W-:-:S03]  /*0b40*/  IADD3 R17, PT, PT, R11, -0x1, RZ ;  /* 0xffffffff0b117810 */ /* 0x000fc60007ffe0ff */
[----:B------:R-:W-:Y:S01]  /*0b50*/  VIADD R16, R15, 0xffffffff ;  /* 0xffffffff0f107836 */ /* 0x000fe20000000000 */
[----:B------:R-:W-:-:S04]  /*0b60*/  ISETP.GT.U32.AND P0, PT, R17, 0xfd, PT ;  /* 0x000000fd1100780c */ /* 0x000fc80003f04070 */
[----:B------:R-:W-:-:S13]  /*0b70*/  ISETP.GT.U32.OR P0, PT, R16, 0xfd, P0 ;  /* 0x000000fd1000780c */ /* 0x000fda0000704470 */
[----:B------:R-:W-:Y:S01]  /*0b80*/  @!P0 MOV R13, RZ ;  /* 0x000000ff000d8202 */ /* 0x000fe20000000f00 */
[----:B------:R-:W-:Y:S06]  /*0b90*/  @!P0 BRA `(.L_x_21) ;  /* 0x00000000005c8947 */ /* 0x000fec0003800000 */
[----:B------:R-:W-:Y:S02]  /*0ba0*/  FSETP.GTU.FTZ.AND P0, PT, |R0|, +INF , PT ;  /* 0x7f8000000000780b */ /* 0x000fe40003f1c200 */
[----:B------:R-:W-:-:S04]  /*0bb0*/  FSETP.GTU.FTZ.AND P1, PT, |R3|, +INF , PT ;  /* 0x7f8000000300780b */ /* 0x000fc80003f3c200 */
[----:B------:R-:W-:-:S13]  /*0bc0*/  PLOP3.LUT P0, PT, P0, P1, PT, 0xf8, 0x8f ;  /* 0x00000000008f781c */ /* 0x000fda0000703f70 */
[----:B------:R-:W-:Y:S05]  /*0bd0*/  @P0 BRA `(.L_x_22) ;  /* 0x00000004004c0947 */ /* 0x000fea0003800000 */
[----:B------:R-:W-:-:S13]  /*0be0*/  LOP3.LUT P0, RZ, R3, 0x7fffffff, R0, 0xc8, !PT ;  /* 0x7fffffff03ff7812 */ /* 0x000fda000780c800 */
[----:B------:R-:W-:Y:S05]  /*0bf0*/  @!P0 BRA `(.L_x_23) ;  /* 0x00000004003c8947 */ /* 0x000fea0003800000 */
[C---:B------:R-:W-:Y:S02]  /*0c00*/  FSETP.NEU.FTZ.AND P2, PT, |R0|.reuse, +INF , PT ;  /* 0x7f8000000000780b */ /* 0x040fe40003f5d200 */
[----:B------:R-:W-:Y:S02]  /*0c10*/  FSETP.NEU.FTZ.AND P1, PT, |R3|, +INF , PT ;  /* 0x7f8000000300780b */ /* 0x000fe40003f3d200 */
[----:B------:R-:W-:-:S11]  /*0c20*/  FSETP.NEU.FTZ.AND P0, PT, |R0|, +INF , PT ;  /* 0x7f8000000000780b */ /* 0x000fd60003f1d200 */
[----:B------:R-:W-:Y:S05]  /*0c30*/  @!P1 BRA !P2, `(.L_x_23) ;  /* 0x00000004002c9947 */ /* 0x000fea0005000000 */
[----:B------:R-:W-:-:S04]  /*0c40*/  LOP3.LUT P2, RZ, R0, 0x7fffffff, RZ, 0xc0, !PT ;  /* 0x7fffffff00ff7812 */ /* 0x000fc8000784c0ff */
[----:B------:R-:W-:-:S13]  /*0c50*/  PLOP3.LUT P1, PT, P1, P2, PT, 0x2f, 0xf2 ;  /* 0x0000000000f2781c */ /* 0x000fda0000f24577 */
[----:B------:R-:W-:Y:S05]  /*0c60*/  @P1 BRA `(.L_x_24) ;  /* 0x0000000400181947 */ /* 0x000fea0003800000 */
[----:B------:R-:W-:-:S04]  /*0c70*/  LOP3.LUT P1, RZ, R3, 0x7fffffff, RZ, 0xc0, !PT ;  /* 0x7fffffff03ff7812 */ /* 0x000fc8000782c0ff */
[----:B------:R-:W-:-:S13]  /*0c80*/  PLOP3.LUT P0, PT, P0, P1, PT, 0x2f, 0xf2 ;  /* 0x0000000000f2781c */ /* 0x000fda0000702577 */
[----:B------:R-:W-:Y:S05]  /*0c90*/  @P0 BRA `(.L_x_25) ;  /* 0x0000000400000947 */ /* 0x000fea0003800000 */
[----:B------:R-:W-:Y:S02]  /*0ca0*/  ISETP.GE.AND P0, PT, R16, RZ, PT ;  /* 0x000000ff1000720c */ /* 0x000fe40003f06270 */
[----:B------:R-:W-:-:S11]  /*0cb0*/  ISETP.GE.AND P1, PT, R17, RZ, PT ;  /* 0x000000ff1100720c */ /* 0x000fd60003f26270 */
[----:B------:R-:W-:Y:S01]  /*0cc0*/  @P0 IMAD.MOV.U32 R13, RZ, RZ, RZ ;  /* 0x000000ffff0d0224 */ /* 0x000fe200078e00ff */
[----:B------:R-:W-:Y:S01]  /*0cd0*/  @!P0 MOV R13, 0xffffffc0 ;  /* 0xffffffc0000d8802 */ /* 0x000fe20000000f00 */
[----:B------:R-:W-:Y:S01]  /*0ce0*/  @!P0 FFMA R0, R0, 1.84467440737095516160e+19, RZ ;  /* 0x5f80000000008823 */ /* 0x000fe200000000ff */
[----:B------:R-:W-:-:S03]  /*0cf0*/  @!P1 FFMA R3, R3, 1.84467440737095516160e+19, RZ ;  /* 0x5f80000003039823 */ /* 0x000fc600000000ff */
[----:B------:R-:W-:-:S07]  /*0d00*/  @!P1 VIADD R13, R13, 0x40 ;  /* 0x000000400d0d9836 */ /* 0x000fce0000000000 */
.L_x_21:
[----:B------:R-:W-:Y:S01]  /*0d10*/  LEA R16, R11, 0xc0800000, 0x17 ;  /* 0xc08000000b107811 */ /* 0x000fe200078eb8ff */
[----:B------:R-:W-:Y:S01]  /*0d20*/  VIADD R15, R15, 0xffffff81 ;  /* 0xffffff810f0f7836 */ /* 0x000fe20000000000 */
[----:B------:R-:W-:Y:S02]  /*0d30*/  BSSY.RECONVERGENT B2, `(.L_x_26) ;  /* 0x0000035000027945 */ /* 0x000fe40003800200 */
[----:B------:R-:W-:Y:S01]  /*0d40*/  IADD3 R17, PT, PT, -R16, R3, RZ ;  /* 0x0000000310117210 */ /* 0x000fe20007ffe1ff */
[----:B------:R-:W-:-:S03]  /*0d50*/  IMAD R0, R15, -0x800000, R0 ;  /* 0xff8000000f007824 */ /* 0x000fc600078e0200 */
[----:B------:R-:W0:Y:S01]  /*0d60*/  MUFU.RCP R3, R17 ;  /* 0x0000001100037308 */ /* 0x000e220000001000 */
[----:B------:R-:W-:-:S04]  /*0d70*/  FADD.FTZ R19, -R17, -RZ ;  /* 0x800000ff11137221 */ /* 0x000fc80000010100 */
[----:B0-----:R-:W-:-:S04]  /*0d80*/  FFMA R16, R3, R19, 1 ;  /* 0x3f80000003107423 */ /* 0x001fc80000000013 */
[----:B------:R-:W-:-:S04]  /*0d90*/  FFMA R3, R3, R16, R3 ;  /* 0x0000001003037223 */ /* 0x000fc80000000003 */
[----:B------:R-:W-:-:S04]  /*0da0*/  FFMA R16, R0, R3, RZ ;  /* 0x0000000300107223 */ /* 0x000fc800000000ff */
[----:B------:R-:W-:-:S04]  /*0db0*/  FFMA R18, R19, R16, R0 ;  /* 0x0000001013127223 */ /* 0x000fc80000000000 */
[----:B------:R-:W-:Y:S01]  /*0dc0*/  FFMA R16, R3, R18, R16 ;  /* 0x0000001203107223 */ /* 0x000fe20000000010 */
[----:B------:R-:W-:-:S03]  /*0dd0*/  IADD3 R18, PT, PT, R15, 0x7f, -R11 ;  /* 0x0000007f0f127810 */ /* 0x000fc60007ffe80b */
[----:B------:R-:W-:Y:S01]  /*0de0*/  FFMA R19, R19, R16, R0 ;  /* 0x0000001013137223 */ /* 0x000fe20000000000 */
[----:B------:R-:W-:-:S03]  /*0df0*/  IADD3 R18, PT, PT, R18, R13, RZ ;  /* 0x0000000d12127210 */ /* 0x000fc60007ffe0ff */
[----:B------:R-:W-:-:S05]  /*0e00*/  FFMA R0, R3, R19, R16 ;  /* 0x0000001303007223 */ /* 0x000fca0000000010 */
[----:B------:R-:W-:-:S04]  /*0e10*/  SHF.R.U32.HI R11, RZ, 0x17, R0 ;  /* 0x00000017ff0b7819 */ /* 0x000fc80000011600 */
[----:B------:R-:W-:-:S05]  /*0e20*/  LOP3.LUT R11, R11, 0xff, RZ, 0xc0, !PT ;  /* 0x000000ff0b0b7812 */ /* 0x000fca00078ec0ff */
[----:B------:R-:W-:-:S05]  /*0e30*/  IMAD.IADD R15, R11, 0x1, R18 ;  /* 0x000000010b0f7824 */ /* 0x000fca00078e0212 */
[----:B------:R-:W-:-:S04]  /*0e40*/  IADD3 R11, PT, PT, R15, -0x1, RZ ;  /* 0xffffffff0f0b7810 */ /* 0x000fc80007ffe0ff */
[----:B------:R-:W-:-:S13]  /*0e50*/  ISETP.GE.U32.AND P0, PT, R11, 0xfe, PT ;  /* 0x000000fe0b00780c */ /* 0x000fda0003f06070 */
[----:B------:R-:W-:Y:S05]  /*0e60*/  @!P0 BRA `(.L_x_27) ;  /* 0x0000000000808947 */ /* 0x000fea0003800000 */
[----:B------:R-:W-:-:S13]  /*0e70*/  ISETP.GT.AND P0, PT, R15, 0xfe, PT ;  /* 0x000000fe0f00780c */ /* 0x000fda0003f04270 */
[----:B------:R-:W-:Y:S05]  /*0e80*/  @P0 BRA `(.L_x_28) ;  /* 0x00000000006c0947 */ /* 0x000fea0003800000 */
[----:B------:R-:W-:-:S13]  /*0e90*/  ISETP.GE.AND P0, PT, R15, 0x1, PT ;  /* 0x000000010f00780c */ /* 0x000fda0003f06270 */
[----:B------:R-:W-:Y:S05]  /*0ea0*/  @P0 BRA `(.L_x_29) ;  /* 0x0000000000740947 */ /* 0x000fea0003800000 */
[----:B------:R-:W-:Y:S02]  /*0eb0*/  ISETP.GE.AND P0, PT, R15, -0x18, PT ;  /* 0xffffffe80f00780c */ /* 0x000fe40003f06270 */
[----:B------:R-:W-:-:S11]  /*0ec0*/  LOP3.LUT R0, R0, 0x80000000, RZ, 0xc0, !PT ;  /* 0x8000000000007812 */ /* 0x000fd600078ec0ff */
[----:B------:R-:W-:Y:S05]  /*0ed0*/  @!P0 BRA `(.L_x_29) ;  /* 0x0000000000688947 */ /* 0x000fea0003800000 */
[-CC-:B------:R-:W-:Y:S01]  /*0ee0*/  FFMA.RZ R11, R3, R19.reuse, R16.reuse ;  /* 0x00000013030b7223 */ /* 0x180fe2000000c010 */
[C---:B------:R-:W-:Y:S01]  /*0ef0*/  VIADD R18, R15.reuse, 0x20 ;  /* 0x000000200f127836 */ /* 0x040fe20000000000 */
[C---:B------:R-:W-:Y:S02]  /*0f00*/  ISETP.NE.AND P2, PT, R15.reuse, RZ, PT ;  /* 0x000000ff0f00720c */ /* 0x040fe40003f45270 */
[----:B------:R-:W-:Y:S02]  /*0f10*/  ISETP.NE.AND P1, PT, R15, RZ, PT ;  /* 0x000000ff0f00720c */ /* 0x000fe40003f25270 */
[----:B------:R-:W-:Y:S01]  /*0f20*/  LOP3.LUT R13, R11, 0x7fffff, RZ, 0xc0, !PT ;  /* 0x007fffff0b0d7812 */ /* 0x000fe200078ec0ff */
[CCC-:B------:R-:W-:Y:S01]  /*0f30*/  FFMA.RP R11, R3.reuse, R19.reuse, R16.reuse ;  /* 0x00000013030b7223 */ /* 0x1c0fe20000008010 */
[----:B------:R-:W-:Y:S01]  /*0f40*/  FFMA.RM R16, R3, R19, R16 ;  /* 0x0000001303107223 */ /* 0x000fe20000004010 */
[----:B------:R-:W-:Y:S02]  /*0f50*/  IADD3 R3, PT, PT, -R15, RZ, RZ ;  /* 0x000000ff0f037210 */ /* 0x000fe40007ffe1ff */
[----:B------:R-:W-:-:S02]  /*0f60*/  LOP3.LUT R13, R13, 0x800000, RZ, 0xfc, !PT ;  /* 0x008000000d0d7812 */ /* 0x000fc400078efcff */
[----:B------:R-:W-:Y:S02]  /*0f70*/  FSETP.NEU.FTZ.AND P0, PT, R11, R16, PT ;  /* 0x000000100b00720b */ /* 0x000fe40003f1d000 */
[----:B------:R-:W-:Y:S02]  /*0f80*/  SHF.L.U32 R18, R13, R18, RZ ;  /* 0x000000120d127219 */ /* 0x000fe400000006ff */
[----:B------:R-:W-:Y:S02]  /*0f90*/  SEL R16, R3, RZ, P2 ;  /* 0x000000ff03107207 */ /* 0x000fe40001000000 */
[----:B------:R-:W-:Y:S02]  /*0fa0*/  ISETP.NE.AND P1, PT, R18, RZ, P1 ;  /* 0x000000ff1200720c */ /* 0x000fe40000f25270 */
[----:B------:R-:W-:Y:S02]  /*0fb0*/  SHF.R.U32.HI R16, RZ, R16, R13 ;  /* 0x00000010ff107219 */ /* 0x000fe4000001160d */
[----:B------:R-:W-:-:S02]  /*0fc0*/  PLOP3.LUT P0, PT, P0, P1, PT, 0xf8, 0x8f ;  /* 0x00000000008f781c */ /* 0x000fc40000703f70 */
[----:B------:R-:W-:Y:S02]  /*0fd0*/  SHF.R.U32.HI R18, RZ, 0x1, R16 ;  /* 0x00000001ff127819 */ /* 0x000fe40000011610 */
[----:B------:R-:W-:-:S04]  /*0fe0*/  SEL R3, RZ, 0x1, !P0 ;  /* 0x00000001ff037807 */ /* 0x000fc80004000000 */
[----:B------:R-:W-:-:S04]  /*0ff0*/  LOP3.LUT R3, R3, 0x1, R18, 0xf8, !PT ;  /* 0x0000000103037812 */ /* 0x000fc800078ef812 */
[----:B------:R-:W-:-:S05]  /*1000*/  LOP3.LUT R3, R3, R16, RZ, 0xc0, !PT ;  /* 0x0000001003037212 */ /* 0x000fca00078ec0ff */
[----:B------:R-:W-:-:S05]  /*1010*/  IMAD.IADD R3, R18, 0x1, R3 ;  /* 0x0000000112037824 */ /* 0x000fca00078e0203 */
[----:B------:R-:W-:Y:S01]  /*1020*/  LOP3.LUT R0, R3, R0, RZ, 0xfc, !PT ;  /* 0x0000000003007212 */ /* 0x000fe200078efcff */
[----:B------:R-:W-:Y:S06]  /*1030*/  BRA `(.L_x_29) ;  /* 0x0000000000107947 */ /* 0x000fec0003800000 */
.L_x_28:
[----:B------:R-:W-:-:S04]  /*1040*/  LOP3.LUT R0, R0, 0x80000000, RZ, 0xc0, !PT ;  /* 0x8000000000007812 */ /* 0x000fc800078ec0ff */
[----:B------:R-:W-:Y:S01]  /*1050*/  LOP3.LUT R0, R0, 0x7f800000, RZ, 0xfc, !PT ;  /* 0x7f80000000007812 */ /* 0x000fe200078efcff */
[----:B------:R-:W-:Y:S06]  /*1060*/  BRA `(.L_x_29) ;  /* 0x0000000000047947 */ /* 0x000fec0003800000 */
.L_x_27:
[----:B------:R-:W-:-:S07]  /*1070*/  LEA R0, R18, R0, 0x17 ;  /* 0x0000000012007211 */ /* 0x000fce00078eb8ff */
.L_x_29:
[----:B------:R-:W-:Y:S05]  /*1080*/  BSYNC.RECONVERGENT B2 ;  /* 0x0000000000027941 */ /* 0x000fea0003800200 */
.L_x_26:
[----:B------:R-:W-:Y:S05]  /*1090*/  BRA `(.L_x_30) ;  /* 0x0000000000207947 */ /* 0x000fea0003800000 */
.L_x_25:
[----:B------:R-:W-:-:S04]  /*10a0*/  LOP3.LUT R0, R3, 0x80000000, R0, 0x48, !PT ;  /* 0x8000000003007812 */ /* 0x000fc800078e4800 */
[----:B------:R-:W-:Y:S01]  /*10b0*/  LOP3.LUT R0, R0, 0x7f800000, RZ, 0xfc, !PT ;  /* 0x7f80000000007812 */ /* 0x000fe200078efcff */
[----:B------:R-:W-:Y:S06]  /*10c0*/  BRA `(.L_x_30) ;  /* 0x0000000000147947 */ /* 0x000fec0003800000 */
.L_x_24:
[----:B------:R-:W-:Y:S01]  /*10d0*/  LOP3.LUT R0, R3, 0x80000000, R0, 0x48, !PT ;  /* 0x8000000003007812 */ /* 0x000fe200078e4800 */
[----:B------:R-:W-:Y:S06]  /*10e0*/  BRA `(.L_x_30) ;  /* 0x00000000000c7947 */ /* 0x000fec0003800000 */
.L_x_23:
[----:B------:R-:W0:Y:S01]  /*10f0*/  MUFU.RSQ R0, -QNAN ;  /* 0xffc0000000007908 */ /* 0x000e220000001400 */
[----:B------:R-:W-:Y:S05]  /*1100*/  BRA `(.L_x_30) ;  /* 0x0000000000047947 */ /* 0x000fea0003800000 */
.L_x_22:
[----:B------:R-:W-:-:S07]  /*1110*/  FADD.FTZ R0, R0, R3 ;  /* 0x0000000300007221 */ /* 0x000fce0000010000 */
.L_x_30:
[----:B------:R-:W-:Y:S05]  /*1120*/  BSYNC.RECONVERGENT B1 ;  /* 0x0000000000017941 */ /* 0x000fea0003800200 */
.L_x_20:
[----:B------:R-:W-:-:S04]  /*1130*/  IMAD.MOV.U32 R13, RZ, RZ, 0x0 ;  /* 0x00000000ff0d7424 */ /* 0x000fc800078e00ff */
[----:B0-----:R-:W-:Y:S05]  /*1140*/  RET.REL.NODEC R12 `(_Z22transformBboxSQDKernelPfS_S_ffffii) ;  /* 0xffffffec0cac7950 */ /* 0x001fea0003c3ffff */
.L_x_31:
        /* <DEDUP_REMOVED lines=11> */
.L_x_42:


//--------------------- .text._Z21multiplyElementKernelPfS_S_ii --------------------------
	.section	.text._Z21multiplyElementKernelPfS_S_ii,"ax",@progbits
	.align	128
        .global         _Z21multiplyElementKernelPfS_S_ii
        .type           _Z21multiplyElementKernelPfS_S_ii,@function
        .size           _Z21multiplyElementKernelPfS_S_ii,(.L_x_45 - _Z21multiplyElementKernelPfS_S_ii)
        .other          _Z21multiplyElementKernelPfS_S_ii,@"STO_CUDA_ENTRY STV_DEFAULT"
_Z21multiplyElementKernelPfS_S_ii:
.text._Z21multiplyElementKernelPfS_S_ii:
[----:B------:R-:W-:Y:S01]  /*0000*/  LDC R1, c[0x0][0x37c] ;  /* 0x0000df00ff017b82 */ /* 0x000fe20000000800 */
[----:B------:R-:W0:Y:S07]  /*0010*/  S2R R9, SR_TID.X ;  /* 0x0000000000097919 */ /* 0x000e2e0000002100 */
[----:B------:R-:W0:Y:S08]  /*0020*/  S2UR UR4, SR_CTAID.X ;  /* 0x00000000000479c3 */ /* 0x000e300000002500 */
[----:B------:R-:W0:Y:S02]  /*0030*/  LDC.64 R2, c[0x0][0x398] ;  /* 0x0000e600ff027b82 */ /* 0x000e240000000a00 */
[----:B0-----:R-:W-:-:S05]  /*0040*/  IMAD R9, R2, UR4, R9 ;  /* 0x0000000402097c24 */ /* 0x001fca000f8e0209 */
[----:B------:R-:W-:-:S13]  /*0050*/  ISETP.GE.AND P0, PT, R9, R3, PT ;  /* 0x000000030900720c */ /* 0x000fda0003f06270 */
[----:B------:R-:W-:Y:S05]  /*0060*/  @P0 EXIT ;  /* 0x000000000000094d */ /* 0x000fea0003800000 */
[----:B------:R-:W0:Y:S01]  /*0070*/  LDC.64 R2, c[0x0][0x380] ;  /* 0x0000e000ff027b82 */ /* 0x000e220000000a00 */
[----:B------:R-:W1:Y:S07]  /*0080*/  LDCU.64 UR4, c[0x0][0x358] ;  /* 0x00006b00ff0477ac */ /* 0x000e6e0008000a00 */
[----:B------:R-:W2:Y:S08]  /*0090*/  LDC.64 R4, c[0x0][0x388] ;  /* 0x0000e200ff047b82 */ /* 0x000eb00000000a00 */
[----:B------:R-:W3:Y:S01]  /*00a0*/  LDC.64 R6, c[0x0][0x390] ;  /* 0x0000e400ff067b82 */ /* 0x000ee20000000a00 */
[----:B0-----:R-:W-:-:S06]  /*00b0*/  IMAD.WIDE R2, R9, 0x4, R2 ;  /* 0x0000000409027825 */ /* 0x001fcc00078e0202 */
[----:B-1----:R-:W4:Y:S01]  /*00c0*/  LDG.E R2, desc[UR4][R2.64] ;  /* 0x0000000402027981 */ /* 0x002f22000c1e1900 */
[----:B--2---:R-:W-:-:S06]  /*00d0*/  IMAD.WIDE R4, R9, 0x4, R4 ;  /* 0x0000000409047825 */ /* 0x004fcc00078e0204 */
[----:B------:R-:W4:Y:S01]  /*00e0*/  LDG.E R5, desc[UR4][R4.64] ;  /* 0x0000000404057981 */ /* 0x000f22000c1e1900 */
[----:B---3--:R-:W-:-:S04]  /*00f0*/  IMAD.WIDE R6, R9, 0x4, R6 ;  /* 0x0000000409067825 */ /* 0x008fc800078e0206 */
[----:B----4-:R-:W-:-:S05]  /*0100*/  FMUL R9, R2, R5 ;  /* 0x0000000502097220 */ /* 0x010fca0000400000 */
[----:B------:R-:W-:Y:S01]  /*0110*/  STG.E desc[UR4][R6.64], R9 ;  /* 0x0000000906007986 */ /* 0x000fe2000c101904 */
[----:B------:R-:W-:Y:S05]  /*0120*/  EXIT ;  /* 0x000000000000794d */ /* 0x000fea0003800000 */
.L_x_32:
        /* <DEDUP_REMOVED lines=13> */
.L_x_45:


//--------------------- .text._Z18reduceArgMaxKernelPfS_S_iii --------------------------
	.section	.text._Z18reduceArgMaxKernelPfS_S_iii,"ax",@progbits
	.align	128
        .global         _Z18reduceArgMaxKernelPfS_S_iii
        .type           _Z18reduceArgMaxKernelPfS_S_iii,@function
        .size           _Z18reduceArgMaxKernelPfS_S_iii,(.L_x_46 - _Z18reduceArgMaxKernelPfS_S_iii)
        .other          _Z18reduceArgMaxKernelPfS_S_iii,@"STO_CUDA_ENTRY STV_DEFAULT"
_Z18reduceArgMaxKernelPfS_S_iii:
.text._Z18reduceArgMaxKernelPfS_S_iii:
        /* <DEDUP_REMOVED lines=8> */
[----:B------:R-:W0:Y:S01]  /*0080*/  LDC.64 R2, c[0x0][0x380] ;  /* 0x0000e000ff027b82 */ /* 0x000e220000000a00 */
[----:B------:R-:W1:Y:S01]  /*0090*/  LDCU UR5, c[0x0][0x398] ;  /* 0x00007300ff0577ac */ /* 0x000e620008000800 */
[----:B------:R-:W2:Y:S01]  /*00a0*/  LDCU.64 UR8, c[0x0][0x358] ;  /* 0x00006b00ff0877ac */ /* 0x000ea20008000a00 */
[----:B-1----:R-:W-:-:S04]  /*00b0*/  IMAD R5, R6, UR5, RZ ;  /* 0x0000000506057c24 */ /* 0x002fc8000f8e02ff */
[----:B0-----:R-:W-:-:S05]  /*00c0*/  IMAD.WIDE R2, R5, 0x4, R2 ;  /* 0x0000000405027825 */ /* 0x001fca00078e0202 */
[----:B--2---:R0:W5:Y:S01]  /*00d0*/  LDG.E R0, desc[UR8][R2.64] ;  /* 0x0000000802007981 */ /* 0x004162000c1e1900 */
[----:B------:R-:W-:Y:S01]  /*00e0*/  UISETP.GE.AND UP0, UPT, UR5, 0x2, UPT ;  /* 0x000000020500788c */ /* 0x000fe2000bf06270 */
[----:B------:R-:W-:-:S08]  /*00f0*/  IMAD.MOV.U32 R9, RZ, RZ, RZ ;  /* 0x000000ffff097224 */ /* 0x000fd000078e00ff */
[----:B0-----:R-:W-:Y:S05]  /*0100*/  BRA.U !UP0, `(.L_x_33) ;  /* 0x00000009086c7547 */ /* 0x001fea000b800000 */
[----:B------:R-:W-:Y:S01]  /*0110*/  UIADD3 UR4, UPT, UPT, UR5, -0x1, URZ ;  /* 0xffffffff05047890 */ /* 0x000fe2000fffe0ff */
[----:B------:R-:W-:Y:S01]  /*0120*/  IMAD.MOV.U32 R7, RZ, RZ, RZ ;  /* 0x000000ffff077224 */ /* 0x000fe200078e00ff */
[----:B------:R-:W-:Y:S01]  /*0130*/  UIADD3 UR5, UPT, UPT, UR5, -0x2, URZ ;  /* 0xfffffffe05057890 */ /* 0x000fe2000fffe0ff */
[----:B------:R-:W-:Y:S01]  /*0140*/  IMAD.MOV.U32 R8, RZ, RZ, 0x1 ;  /* 0x00000001ff087424 */ /* 0x000fe200078e00ff */
[----:B------:R-:W-:Y:S02]  /*0150*/  ULOP3.LUT UR6, UR4, 0xf, URZ, 0xc0, !UPT ;  /* 0x0000000f04067892 */ /* 0x000fe4000f8ec0ff */
[----:B------:R-:W-:-:S09]  /*0160*/  UISETP.GE.U32.AND UP0, UPT, UR5, 0xf, UPT ;  /* 0x0000000f0500788c */ /* 0x000fd2000bf06070 */
[----:B------:R-:W-:Y:S05]  /*0170*/  BRA.U !UP0, `(.L_x_34) ;  /* 0x0000000508247547 */ /* 0x000fea000b800000 */
[----:B------:R-:W-:Y:S01]  /*0180*/  IMAD.MOV.U32 R8, RZ, RZ, RZ ;  /* 0x000000ffff087224 */ /* 0x000fe200078e00ff */
[----:B------:R-:W-:Y:S01]  /*0190*/  ULOP3.LUT UR5, UR4, 0xfffffff0, URZ, 0xc0, !UPT ;  /* 0xfffffff004057892 */ /* 0x000fe2000f8ec0ff */
[----:B------:R-:W-:-:S11]  /*01a0*/  IMAD.MOV.U32 R7, RZ, RZ, RZ ;  /* 0x000000ffff077224 */ /* 0x000fd600078e00ff */
.L_x_35:
[----:B------:R-:W-:-:S04]  /*01b0*/  VIADD R17, R8, 0x1 ;  /* 0x0000000108117836 */ /* 0x000fc80000000000 */
[----:B------:R-:W-:-:S05]  /*01c0*/  IMAD.WIDE R4, R17, 0x4, R2 ;  /* 0x0000000411047825 */ /* 0x000fca00078e0202 */
[----:B------:R-:W2:Y:S04]  /*01d0*/  LDG.E R21, desc[UR8][R4.64] ;  /* 0x0000000804157981 */ /* 0x000ea8000c1e1900 */
[----:B------:R-:W3:Y:S04]  /*01e0*/  LDG.E R23, desc[UR8][R4.64+0x4] ;  /* 0x0000040804177981 */ /* 0x000ee8000c1e1900 */
[----:B------:R-:W4:Y:S04]  /*01f0*/  LDG.E R25, desc[UR8][R4.64+0x8] ;  /* 0x0000080804197981 */ /* 0x000f28000c1e1900 */
        /* <DEDUP_REMOVED lines=12> */
[----:B------:R-:W4:Y:S01]  /*02c0*/  LDG.E R20, desc[UR8][R4.64+0x3c] ;  /* 0x00003c0804147981 */ /* 0x000f22000c1e1900 */
[----:B--2--5:R-:W-:-:S04]  /*02d0*/  FSETP.GT.AND P2, PT, R21, R0, PT ;  /* 0x000000001500720b */ /* 0x024fc80003f44000 */
[----:B------:R-:W-:Y:S02]  /*02e0*/  FSEL R0, R21, R0, P2 ;  /* 0x0000000015007208 */ /* 0x000fe40001000000 */
[----:B------:R-:W-:Y:S02]  /*02f0*/  SEL R7, R17, R7, P2 ;  /* 0x0000000711077207 */ /* 0x000fe40001000000 */
[----:B---3--:R-:W-:-:S04]  /*0300*/  FSETP.GT.AND P3, PT, R23, R0, PT ;  /* 0x000000001700720b */ /* 0x008fc80003f64000 */
[----:B------:R-:W-:-:S04]  /*0310*/  FSEL R0, R23, R0, P3 ;  /* 0x0000000017007208 */ /* 0x000fc80001800000 */
[----:B----4-:R-:W-:-:S04]  /*0320*/  FSETP.GT.AND P1, PT, R25, R0, PT ;  /* 0x000000001900720b */ /* 0x010fc80003f24000 */
[----:B------:R-:W-:Y:S01]  /*0330*/  FSEL R0, R25, R0, P1 ;  /* 0x0000000019007208 */ /* 0x000fe20000800000 */
[----:B------:R-:W-:-:S03]  /*0340*/  @P3 VIADD R7, R8, 0x2 ;  /* 0x0000000208073836 */ /* 0x000fc60000000000 */
[----:B------:R-:W-:-:S04]  /*0350*/  FSETP.GT.AND P6, PT, R27, R0, PT ;  /* 0x000000001b00720b */ /* 0x000fc80003fc4000 */
        /* <DEDUP_REMOVED lines=37> */
[C---:B------:R-:W-:Y:S02]  /*05b0*/  @P1 VIADD R7, R8.reuse, 0xf ;  /* 0x0000000f08071836 */ /* 0x040fe40000000000 */
[----:B------:R-:W-:-:S05]  /*05c0*/  VIADD R8, R8, 0x10 ;  /* 0x0000001008087836 */ /* 0x000fca0000000000 */
[C---:B------:R-:W-:Y:S02]  /*05d0*/  ISETP.NE.AND P1, PT, R8.reuse, UR5, PT ;  /* 0x0000000508007c0c */ /* 0x040fe4000bf25270 */
[----:B------:R-:W-:-:S11]  /*05e0*/  SEL R7, R8, R7, P0 ;  /* 0x0000000708077207 */ /* 0x000fd60000000000 */
[----:B------:R-:W-:Y:S05]  /*05f0*/  @P1 BRA `(.L_x_35) ;  /* 0xfffffff800ec1947 */ /* 0x000fea000383ffff */
[----:B------:R-:W-:-:S07]  /*0600*/  VIADD R8, R8, 0x1 ;  /* 0x0000000108087836 */ /* 0x000fce0000000000 */
.L_x_34:
[----:B------:R-:W-:-:S09]  /*0610*/  UISETP.NE.AND UP0, UPT, UR6, URZ, UPT ;  /* 0x000000ff0600728c */ /* 0x000fd2000bf05270 */
[----:B------:R-:W-:Y:S05]  /*0620*/  BRA.U !UP0, `(.L_x_36) ;  /* 0x0000000508207547 */ /* 0x000fea000b800000 */
[----:B------:R-:W-:Y:S02]  /*0630*/  UISETP.GE.U32.AND UP0, UPT, UR6, 0x8, UPT ;  /* 0x000000080600788c */ /* 0x000fe4000bf06070 */
[----:B------:R-:W-:-:S04]  /*0640*/  ULOP3.LUT UR5, UR4, 0x7, URZ, 0xc0, !UPT ;  /* 0x0000000704057892 */ /* 0x000fc8000f8ec0ff */
[----:B------:R-:W-:-:S03]  /*0650*/  UISETP.NE.AND UP1, UPT, UR5, URZ, UPT ;  /* 0x000000ff0500728c */ /* 0x000fc6000bf25270 */
[----:B------:R-:W-:Y:S08]  /*0660*/  BRA.U !UP0, `(.L_x_37) ;  /* 0x0000000108887547 */ /* 0x000ff0000b800000 */
        /* <DEDUP_REMOVED lines=31> */
[----:B------:R-:W-:-:S08]  /*0860*/  @P2 VIADD R7, R8, 0x6 ;  /* 0x0000000608072836 */ /* 0x000fd00000000000 */
[C---:B------:R-:W-:Y:S02]  /*0870*/  @P3 VIADD R7, R8.reuse, 0x7 ;  /* 0x0000000708073836 */ /* 0x040fe40000000000 */
[----:B------:R-:W-:-:S07]  /*0880*/  VIADD R8, R8, 0x8 ;  /* 0x0000000808087836 */ /* 0x000fce0000000000 */
.L_x_37:
        /* <DEDUP_REMOVED lines=20> */
[----:B------:R-:W-:-:S08]  /*09d0*/  @P2 VIADD R7, R8, 0x2 ;  /* 0x0000000208072836 */ /* 0x000fd00000000000 */
[C---:B------:R-:W-:Y:S02]  /*09e0*/  @P3 VIADD R7, R8.reuse, 0x3 ;  /* 0x0000000308073836 */ /* 0x040fe40000000000 */
[----:B------:R-:W-:-:S07]  /*09f0*/  VIADD R8, R8, 0x4 ;  /* 0x0000000408087836 */ /* 0x000fce0000000000 */
.L_x_38:
[----:B------:R-:W-:Y:S05]  /*0a00*/  BRA.U !UP1, `(.L_x_36) ;  /* 0x0000000109287547 */ /* 0x000fea000b800000 */
[----:B------:R-:W-:-:S12]  /*0a10*/  UIADD3 UR4, UPT, UPT, -UR4, URZ, URZ ;  /* 0x000000ff04047290 */ /* 0x000fd8000fffe1ff */
.L_x_39:
[----:B------:R-:W-:-:S06]  /*0a20*/  IMAD.WIDE R4, R8, 0x4, R2 ;  /* 0x0000000408047825 */ /* 0x000fcc00078e0202 */
[----:B------:R-:W2:Y:S01]  /*0a30*/  LDG.E R5, desc[UR8][R4.64] ;  /* 0x0000000804057981 */ /* 0x000ea2000c1e1900 */
[----:B------:R-:W-:-:S04]  /*0a40*/  UIADD3 UR4, UPT, UPT, UR4, 0x1, URZ ;  /* 0x0000000104047890 */ /* 0x000fc8000fffe0ff */
[----:B------:R-:W-:Y:S01]  /*0a50*/  UISETP.NE.AND UP0, UPT, UR4, URZ, UPT ;  /* 0x000000ff0400728c */ /* 0x000fe2000bf05270 */
[----:B--2--5:R-:W-:-:S04]  /*0a60*/  FSETP.GT.AND P0, PT, R5, R0, PT ;  /* 0x000000000500720b */ /* 0x024fc80003f04000 */
[C---:B------:R-:W-:Y:S01]  /*0a70*/  SEL R7, R8.reuse, R7, P0 ;  /* 0x0000000708077207 */ /* 0x040fe20000000000 */
[----:B------:R-:W-:Y:S01]  /*0a80*/  VIADD R8, R8, 0x1 ;  /* 0x0000000108087836 */ /* 0x000fe20000000000 */
[----:B------:R-:W-:Y:S02]  /*0a90*/  FSEL R0, R5, R0, P0 ;  /* 0x0000000005007208 */ /* 0x000fe40000000000 */
[----:B------:R-:W-:Y:S05]  /*0aa0*/  BRA.U UP0, `(.L_x_39) ;  /* 0xfffffffd00dc7547 */ /* 0x000fea000b83ffff */
.L_x_36:
[----:B------:R-:W-:-:S07]  /*0ab0*/  I2FP.F32.U32 R9, R7 ;  /* 0x0000000700097245 */ /* 0x000fce0000201000 */
.L_x_33:
[----:B------:R-:W0:Y:S08]  /*0ac0*/  LDC.64 R2, c[0x0][0x388] ;  /* 0x0000e200ff027b82 */ /* 0x000e300000000a00 */
[----:B------:R-:W1:Y:S01]  /*0ad0*/  LDC.64 R4, c[0x0][0x390] ;  /* 0x0000e400ff047b82 */ /* 0x000e620000000a00 */
[----:B0-----:R-:W-:-:S05]  /*0ae0*/  IMAD.WIDE R2, R6, 0x4, R2 ;  /* 0x0000000406027825 */ /* 0x001fca00078e0202 */
[----:B-----5:R-:W-:Y:S01]  /*0af0*/  STG.E desc[UR8][R2.64], R0 ;  /* 0x0000000002007986 */ /* 0x020fe2000c101908 */
[----:B-1----:R-:W-:-:S05]  /*0b00*/  IMAD.WIDE R6, R6, 0x4, R4 ;  /* 0x0000000406067825 */ /* 0x002fca00078e0204 */
[----:B------:R-:W-:Y:S01]  /*0b10*/  STG.E desc[UR8][R6.64], R9 ;  /* 0x0000000906007986 */ /* 0x000fe2000c101908 */
[----:B------:R-:W-:Y:S05]  /*0b20*/  EXIT ;  /* 0x000000000000794d */ /* 0x000fea0003800000 */
.L_x_40:
        /* <DEDUP_REMOVED lines=13> */
.L_x_46:


//--------------------- .text._Z17sliceTensorKernelPfS_iiii --------------------------
	.section	.text._Z17sliceTensorKernelPfS_iiii,"ax",@progbits
	.align	128
        .global         _Z17sliceTensorKernelPfS_iiii
        .type           _Z17sliceTensorKernelPfS_iiii,@function
        .size           _Z17sliceTensorKernelPfS_iiii,(.L_x_47 - _Z17sliceTensorKernelPfS_iiii)
        .other          _Z17sliceTensorKernelPfS_iiii,@"STO_CUDA_ENTRY STV_DEFAULT"
_Z17sliceTensorKernelPfS_iiii:
.text._Z17sliceTensorKernelPfS_iiii:
[----:B------:R-:W-:Y:S08]  /*0000*/  LDC R1, c[0x0][0x37c] ;  /* 0x0000df00ff017b82 */ /* 0x000ff00000000800 */
[----:B------:R-:W0:Y:S01]  /*0010*/  LDC.64 R2, c[0x0][0x390] ;  /* 0x0000e400ff027b82 */ /* 0x000e220000000a00 */
[----:B------:R-:W1:Y:S07]  /*0020*/  LDCU.64 UR4, c[0x0][0x358] ;  /* 0x00006b00ff0477ac */ /* 0x000e6e0008000a00 */
[----:B------:R-:W2:Y:S08]  /*0030*/  S2UR UR6, SR_CTAID.X ;  /* 0x00000000000679c3 */ /* 0x000eb00000002500 */
[----:B------:R-:W3:Y:S01]  /*0040*/  LDC.64 R8, c[0x0][0x398] ;  /* 0x0000e600ff087b82 */ /* 0x000ee20000000a00 */
[----:B0-----:R-:W0:Y:S01]  /*0050*/  I2F.U32.RP R0, R3 ;  /* 0x0000000300007306 */ /* 0x001e220000209000 */
[----:B------:R-:W-:-:S07]  /*0060*/  ISETP.NE.U32.AND P2, PT, R3, RZ, PT ;  /* 0x000000ff0300720c */ /* 0x000fce0003f45070 */
[----:B0-----:R-:W0:Y:S02]  /*0070*/  MUFU.RCP R0, R0 ;  /* 0x0000000000007308 */ /* 0x001e240000001000 */
[----:B0-----:R-:W-:-:S06]  /*0080*/  IADD3 R4, PT, PT, R0, 0xffffffe, RZ ;  /* 0x0ffffffe00047810 */ /* 0x001fcc0007ffe0ff */
[----:B------:R0:W4:Y:S02]  /*0090*/  F2I.FTZ.U32.TRUNC.NTZ R5, R4 ;  /* 0x0000000400057305 */ /* 0x000124000021f000 */
[----:B0-----:R-:W-:Y:S01]  /*00a0*/  HFMA2 R4, -RZ, RZ, 0, 0 ;  /* 0x00000000ff047431 */ /* 0x001fe200000001ff */
[----:B----4-:R-:W-:-:S05]  /*00b0*/  IADD3 R6, PT, PT, RZ, -R5, RZ ;  /* 0x80000005ff067210 */ /* 0x010fca0007ffe0ff */
[----:B------:R-:W-:-:S04]  /*00c0*/  IMAD R7, R6, R3, RZ ;  /* 0x0000000306077224 */ /* 0x000fc800078e02ff */
[----:B------:R-:W-:-:S06]  /*00d0*/  IMAD.HI.U32 R5, R5, R7, R4 ;  /* 0x0000000705057227 */ /* 0x000fcc00078e0004 */
[----:B--2---:R-:W-:Y:S02]  /*00e0*/  IMAD.HI.U32 R7, R5, UR6, RZ ;  /* 0x0000000605077c27 */ /* 0x004fe4000f8e00ff */
[----:B------:R-:W0:Y:S03]  /*00f0*/  LDC.64 R4, c[0x0][0x380] ;  /* 0x0000e000ff047b82 */ /* 0x000e260000000a00 */
[----:B------:R-:W-:-:S05]  /*0100*/  IADD3 R6, PT, PT, -R7, RZ, RZ ;  /* 0x000000ff07067210 */ /* 0x000fca0007ffe1ff */
[----:B------:R-:W-:-:S05]  /*0110*/  IMAD R0, R3, R6, UR6 ;  /* 0x0000000603007e24 */ /* 0x000fca000f8e0206 */
[----:B------:R-:W-:-:S13]  /*0120*/  ISETP.GE.U32.AND P0, PT, R0, R3, PT ;  /* 0x000000030000720c */ /* 0x000fda0003f06070 */
[-C--:B------:R-:W-:Y:S02]  /*0130*/  @P0 IADD3 R0, PT, PT, R0, -R3.reuse, RZ ;  /* 0x8000000300000210 */ /* 0x080fe40007ffe0ff */
[----:B------:R-:W-:Y:S02]  /*0140*/  @P0 IADD3 R7, PT, PT, R7, 0x1, RZ ;  /* 0x0000000107070810 */ /* 0x000fe40007ffe0ff */
[----:B------:R-:W-:Y:S02]  /*0150*/  ISETP.GE.U32.AND P1, PT, R0, R3, PT ;  /* 0x000000030000720c */ /* 0x000fe40003f26070 */
[----:B------:R-:W2:Y:S11]  /*0160*/  S2R R0, SR_TID.X ;  /* 0x0000000000007919 */ /* 0x000eb60000002100 */
[----:B------:R-:W-:-:S02]  /*0170*/  @P1 IADD3 R7, PT, PT, R7, 0x1, RZ ;  /* 0x0000000107071810 */ /* 0x000fc40007ffe0ff */
[----:B------:R-:W-:-:S04]  /*0180*/  @!P2 LOP3.LUT R7, RZ, R3, RZ, 0x33, !PT ;  /* 0x00000003ff07a212 */ /* 0x000fc800078e33ff */
[----:B------:R-:W-:-:S05]  /*0190*/  IADD3 R6, PT, PT, -R7, RZ, RZ ;  /* 0x000000ff07067210 */ /* 0x000fca0007ffe1ff */
[----:B------:R-:W-:-:S05]  /*01a0*/  IMAD R3, R3, R6, UR6 ;  /* 0x0000000603037e24 */ /* 0x000fca000f8e0206 */
[----:B---3--:R-:W-:-:S05]  /*01b0*/  IADD3 R3, PT, PT, R3, R8, RZ ;  /* 0x0000000803037210 */ /* 0x008fca0007ffe0ff */
[----:B------:R-:W-:-:S04]  /*01c0*/  IMAD R2, R7, R2, R3 ;  /* 0x0000000207027224 */ /* 0x000fc800078e0203 */
[----:B--2---:R-:W-:-:S04]  /*01d0*/  IMAD R3, R2, R9, R0 ;  /* 0x0000000902037224 */ /* 0x004fc800078e0200 */
[----:B0-----:R-:W-:Y:S02]  /*01e0*/  IMAD.WIDE R2, R3, 0x4, R4 ;  /* 0x0000000403027825 */ /* 0x001fe400078e0204 */
[----:B------:R-:W0:Y:S04]  /*01f0*/  LDC.64 R4, c[0x0][0x388] ;  /* 0x0000e200ff047b82 */ /* 0x000e280000000a00 */
[----:B-1----:R-:W2:Y:S01]  /*0200*/  LDG.E R3, desc[UR4][R2.64] ;  /* 0x0000000402037981 */ /* 0x002ea2000c1e1900 */
[----:B------:R-:W-:-:S04]  /*0210*/  IMAD R7, R9, UR6, R0 ;  /* 0x0000000609077c24 */ /* 0x000fc8000f8e0200 */
[----:B0-----:R-:W-:-:S05]  /*0220*/  IMAD.WIDE R4, R7, 0x4, R4 ;  /* 0x0000000407047825 */ /* 0x001fca00078e0204 */
[----:B--2---:R-:W-:Y:S01]  /*0230*/  STG.E desc[UR4][R4.64], R3 ;  /* 0x0000000304007986 */ /* 0x004fe2000c101904 */
[----:B------:R-:W-:Y:S05]  /*0240*/  EXIT ;  /* 0x000000000000794d */ /* 0x000fea0003800000 */
.L_x_41:
        /* <DEDUP_REMOVED lines=11> */
.L_x_47:


//--------------------- .nv.global.init           --------------------------
	.section	.nv.global.init,"aw",@progbits
	.align	4
.nv.global.init:
	.type		E,@object
	.size		E,(.L_0 - E)
E:
        /*0000*/ 	.byte	0x54, 0xf8, 0x2d, 0x40
.L_0:


//--------------------- .nv.shared.reserved.0     --------------------------
	.section	.nv.shared.reserved.0,"aw",@nobits
	.weak		__nv_reservedSMEM_offset_0_alias
	.size		__nv_reservedSMEM_offset_0_alias, 0, 64
	.other		__nv_reservedSMEM_offset_0_alias,@"STO_CUDA_RESERVED_SHARED STV_DEFAULT"
__nv_reservedSMEM_offset_0_alias:
	.zero		0
	.zero		64


//--------------------- .nv.constant0._Z18pickElementsKernelPfS_Piiii --------------------------
	.section	.nv.constant0._Z18pickElementsKernelPfS_Piiii,"a",@progbits
	.sectionflags	@""
	.align	4
.nv.constant0._Z18pickElementsKernelPfS_Piiii:
	.zero		932


//--------------------- .nv.constant0._Z22transformBboxSQDKernelPfS_S_ffffii --------------------------
	.section	.nv.constant0._Z22transformBboxSQDKernelPfS_S_ffffii,"a",@progbits
	.sectionflags	@""
	.align	4
.nv.constant0._Z22transformBboxSQDKernelPfS_S_ffffii:
	.zero		944


//--------------------- .nv.constant0._Z21multiplyElementKernelPfS_S_ii --------------------------
	.section	.nv.constant0._Z21multiplyElementKernelPfS_S_ii,"a",@progbits
	.sectionflags	@""
	.align	4
.nv.constant0._Z21multiplyElementKernelPfS_S_ii:
	.zero		928


//--------------------- .nv.constant0._Z18reduceArgMaxKernelPfS_S_iii --------------------------
	.section	.nv.constant0._Z18reduceArgMaxKernelPfS_S_iii,"a",@progbits
	.sectionflags	@""
	.align	4
.nv.constant0._Z18reduceArgMaxKernelPfS_S_iii:
	.zero		932


//--------------------- .nv.constant0._Z17sliceTensorKernelPfS_iiii --------------------------
	.section	.nv.constant0._Z17sliceTensorKernelPfS_iiii,"a",@progbits
	.sectionflags	@""
	.align	4
.nv.constant0._Z17sliceTensorKernelPfS_iiii:
	.zero		928


//--------------------- SYMBOLS --------------------------

	.type		.nv.reservedSmem.offset0,@object
	.size		.nv.reservedSmem.offset0,0x4
